//
// Generated by NVIDIA NVVM Compiler
//
// Compiler Build ID: CL-36424714
// Cuda compilation tools, release 13.0, V13.0.88
// Based on NVVM 20.0.0
//

.version 9.0
.target sm_100
.address_size 64

	// .globl	_Z13fuzzyCMedoidsPfS_PiS_iiii
.func  (.param .b64 func_retval0) __internal_accurate_pow
(
	.param .b64 __internal_accurate_pow_param_0
)
;
// _ZZ13fuzzyCMedoidsPfS_PiS_iiiiE5costs has been demoted

.visible .entry _Z13fuzzyCMedoidsPfS_PiS_iiii(
	.param .u64 .ptr .align 1 _Z13fuzzyCMedoidsPfS_PiS_iiii_param_0,
	.param .u64 .ptr .align 1 _Z13fuzzyCMedoidsPfS_PiS_iiii_param_1,
	.param .u64 .ptr .align 1 _Z13fuzzyCMedoidsPfS_PiS_iiii_param_2,
	.param .u64 .ptr .align 1 _Z13fuzzyCMedoidsPfS_PiS_iiii_param_3,
	.param .u32 _Z13fuzzyCMedoidsPfS_PiS_iiii_param_4,
	.param .u32 _Z13fuzzyCMedoidsPfS_PiS_iiii_param_5,
	.param .u32 _Z13fuzzyCMedoidsPfS_PiS_iiii_param_6,
	.param .u32 _Z13fuzzyCMedoidsPfS_PiS_iiii_param_7
)
{
	.reg .pred 	%p<127>;
	.reg .b32 	%r<246>;
	.reg .b32 	%f<150>;
	.reg .b64 	%rd<27>;
	.reg .b64 	%fd<131>;
	// demoted variable
	.shared .align 4 .b8 _ZZ13fuzzyCMedoidsPfS_PiS_iiiiE5costs[800];
	ld.param.u64 	%rd16, [_Z13fuzzyCMedoidsPfS_PiS_iiii_param_0];
	ld.param.u64 	%rd17, [_Z13fuzzyCMedoidsPfS_PiS_iiii_param_1];
	ld.param.u64 	%rd14, [_Z13fuzzyCMedoidsPfS_PiS_iiii_param_2];
	ld.param.u32 	%r84, [_Z13fuzzyCMedoidsPfS_PiS_iiii_param_4];
	ld.param.u32 	%r85, [_Z13fuzzyCMedoidsPfS_PiS_iiii_param_5];
	ld.param.u32 	%r86, [_Z13fuzzyCMedoidsPfS_PiS_iiii_param_6];
	ld.param.u32 	%r87, [_Z13fuzzyCMedoidsPfS_PiS_iiii_param_7];
	cvta.to.global.u64 	%rd1, %rd17;
	cvta.to.global.u64 	%rd2, %rd16;
	cvta.to.global.u64 	%rd3, %rd14;
	mov.u32 	%r1, %tid.x;
	setp.ne.s32 	%p2, %r1, 0;
	setp.lt.s32 	%p3, %r84, 1;
	or.pred  	%p4, %p2, %p3;
	@%p4 bra 	$L__BB0_13;
	and.b32  	%r2, %r84, 15;
	setp.lt.u32 	%p5, %r84, 16;
	mov.b32 	%r219, 0;
	@%p5 bra 	$L__BB0_4;
	and.b32  	%r219, %r84, 2147483632;
	mov.b32 	%r217, 0;
	mov.u32 	%r91, _ZZ13fuzzyCMedoidsPfS_PiS_iiiiE5costs;
$L__BB0_3:
	.pragma "nounroll";
	shl.b32 	%r90, %r217, 2;
	add.s32 	%r92, %r91, %r90;
	mov.b32 	%r93, 0;
	st.shared.u32 	[%r92], %r93;
	st.shared.u32 	[%r92+4], %r93;
	st.shared.u32 	[%r92+8], %r93;
	st.shared.u32 	[%r92+12], %r93;
	st.shared.u32 	[%r92+16], %r93;
	st.shared.u32 	[%r92+20], %r93;
	st.shared.u32 	[%r92+24], %r93;
	st.shared.u32 	[%r92+28], %r93;
	st.shared.u32 	[%r92+32], %r93;
	st.shared.u32 	[%r92+36], %r93;
	st.shared.u32 	[%r92+40], %r93;
	st.shared.u32 	[%r92+44], %r93;
	st.shared.u32 	[%r92+48], %r93;
	st.shared.u32 	[%r92+52], %r93;
	st.shared.u32 	[%r92+56], %r93;
	st.shared.u32 	[%r92+60], %r93;
	add.s32 	%r217, %r217, 16;
	setp.ne.s32 	%p6, %r217, %r219;
	@%p6 bra 	$L__BB0_3;
$L__BB0_4:
	setp.eq.s32 	%p7, %r2, 0;
	@%p7 bra 	$L__BB0_13;
	and.b32  	%r7, %r84, 7;
	setp.lt.u32 	%p8, %r2, 8;
	@%p8 bra 	$L__BB0_7;
	shl.b32 	%r94, %r219, 2;
	mov.u32 	%r95, _ZZ13fuzzyCMedoidsPfS_PiS_iiiiE5costs;
	add.s32 	%r96, %r95, %r94;
	mov.b32 	%r97, 0;
	st.shared.u32 	[%r96], %r97;
	st.shared.u32 	[%r96+4], %r97;
	st.shared.u32 	[%r96+8], %r97;
	st.shared.u32 	[%r96+12], %r97;
	st.shared.u32 	[%r96+16], %r97;
	st.shared.u32 	[%r96+20], %r97;
	st.shared.u32 	[%r96+24], %r97;
	st.shared.u32 	[%r96+28], %r97;
	add.s32 	%r219, %r219, 8;
$L__BB0_7:
	setp.eq.s32 	%p9, %r7, 0;
	@%p9 bra 	$L__BB0_13;
	and.b32  	%r10, %r84, 3;
	setp.lt.u32 	%p10, %r7, 4;
	@%p10 bra 	$L__BB0_10;
	shl.b32 	%r98, %r219, 2;
	mov.u32 	%r99, _ZZ13fuzzyCMedoidsPfS_PiS_iiiiE5costs;
	add.s32 	%r100, %r99, %r98;
	mov.b32 	%r101, 0;
	st.shared.u32 	[%r100], %r101;
	st.shared.u32 	[%r100+4], %r101;
	st.shared.u32 	[%r100+8], %r101;
	st.shared.u32 	[%r100+12], %r101;
	add.s32 	%r219, %r219, 4;
$L__BB0_10:
	setp.eq.s32 	%p11, %r10, 0;
	@%p11 bra 	$L__BB0_13;
	mov.b32 	%r222, 0;
	mov.u32 	%r104, _ZZ13fuzzyCMedoidsPfS_PiS_iiiiE5costs;
$L__BB0_12:
	.pragma "nounroll";
	shl.b32 	%r103, %r219, 2;
	add.s32 	%r105, %r104, %r103;
	mov.b32 	%r106, 0;
	st.shared.u32 	[%r105], %r106;
	add.s32 	%r219, %r219, 1;
	add.s32 	%r222, %r222, 1;
	setp.ne.s32 	%p12, %r222, %r10;
	@%p12 bra 	$L__BB0_12;
$L__BB0_13:
	mov.u32 	%r107, %ctaid.x;
	bar.sync 	0;
	ld.global.u32 	%r17, [%rd3+4];
	mov.u32 	%r108, %tid.y;
	mov.u32 	%r109, %ntid.y;
	mov.u32 	%r110, %ctaid.y;
	mad.lo.s32 	%r111, %r110, %r109, %r108;
	mov.u32 	%r112, %ntid.x;
	mad.lo.s32 	%r114, %r107, %r112, %r1;
	mad.lo.s32 	%r115, %r17, %r111, %r114;
	mul.lo.s32 	%r18, %r115, %r87;
	add.s32 	%r116, %r85, -1;
	setp.eq.s32 	%p13, %r107, %r116;
	add.s32 	%r117, %r86, -1;
	setp.eq.s32 	%p14, %r1, %r117;
	add.s32 	%r118, %r18, %r87;
	selp.b32 	%r119, %r17, %r118, %p14;
	selp.b32 	%r19, %r119, %r118, %p13;
	setp.ge.s32 	%p15, %r18, %r17;
	@%p15 bra 	$L__BB0_76;
	setp.gt.s32 	%p16, %r19, %r17;
	setp.ge.s32 	%p17, %r18, %r19;
	or.pred  	%p18, %p16, %p17;
	@%p18 bra 	$L__BB0_76;
	setp.lt.s32 	%p19, %r84, 1;
	mov.f64 	%fd45, 0d4000000000000000;
	{
	.reg .b32 %temp; 
	mov.b64 	{%temp, %r20}, %fd45;
	}
	and.b32  	%r21, %r20, 2146435072;
	setp.eq.s32 	%p20, %r21, 1062207488;
	setp.lt.s32 	%p21, %r20, 0;
	selp.b32 	%r22, 0, 2146435072, %p21;
	and.b32  	%r120, %r20, 2147483647;
	setp.ne.s32 	%p22, %r120, 1071644672;
	and.pred  	%p1, %p20, %p22;
	or.b32  	%r23, %r22, -2147483648;
	@%p19 bra 	$L__BB0_68;
	ld.global.u32 	%r24, [%rd3];
	max.s32 	%r124, %r24, 1;
	and.b32  	%r25, %r124, 3;
	and.b32  	%r26, %r124, 2147483644;
	mul.wide.s32 	%rd11, %r17, 4;
	mov.u32 	%r223, %r18;
$L__BB0_17:
	setp.lt.s32 	%p27, %r24, 1;
	@%p27 bra 	$L__BB0_28;
	mov.f32 	%f135, 0fBF800000;
	mov.b32 	%r231, 0;
	mov.u32 	%r232, %r231;
$L__BB0_19:
	setp.lt.s32 	%p33, %r24, 4;
	mov.f64 	%fd127, 0d0000000000000000;
	mov.b32 	%r234, 0;
	@%p33 bra 	$L__BB0_48;
	mov.f32 	%f138, 0f00000000;
	mov.b32 	%r233, 0;
$L__BB0_21:
	setp.lt.s32 	%p34, %r20, 0;
	setp.eq.s32 	%p35, %r21, 1062207488;
	mad.lo.s32 	%r134, %r17, %r233, %r223;
	mul.wide.s32 	%rd18, %r134, 4;
	add.s64 	%rd4, %rd2, %rd18;
	ld.global.f32 	%f56, [%rd4];
	mad.lo.s32 	%r135, %r24, %r231, %r233;
	mul.wide.u32 	%rd19, %r135, 4;
	add.s64 	%rd5, %rd1, %rd19;
	ld.global.f32 	%f57, [%rd5];
	sub.f32 	%f9, %f56, %f57;
	cvt.f64.f32 	%fd1, %f9;
	{
	.reg .b32 %temp; 
	mov.b64 	{%temp, %r45}, %fd1;
	}
	abs.f64 	%fd2, %fd1;
	{ // callseq 0, 0
	.param .b64 param0;
	st.param.f64 	[param0], %fd2;
	.param .b64 retval0;
	call.uni (retval0), 
	__internal_accurate_pow, 
	(
	param0
	);
	ld.param.f64 	%fd47, [retval0];
	} // callseq 0
	setp.lt.s32 	%p37, %r45, 0;
	neg.f64 	%fd49, %fd47;
	selp.f64 	%fd50, %fd49, %fd47, %p35;
	selp.f64 	%fd51, %fd50, %fd47, %p37;
	setp.eq.f32 	%p38, %f9, 0f00000000;
	selp.b32 	%r136, %r45, 0, %p35;
	or.b32  	%r137, %r136, 2146435072;
	selp.b32 	%r138, %r137, %r136, %p34;
	mov.b32 	%r139, 0;
	mov.b64 	%fd52, {%r139, %r138};
	selp.f64 	%fd123, %fd52, %fd51, %p38;
	add.f64 	%fd53, %fd1, 0d4000000000000000;
	{
	.reg .b32 %temp; 
	mov.b64 	{%temp, %r140}, %fd53;
	}
	and.b32  	%r141, %r140, 2146435072;
	setp.ne.s32 	%p39, %r141, 2146435072;
	@%p39 bra 	$L__BB0_31;
	setp.nan.f32 	%p40, %f9, %f9;
	@%p40 bra 	$L__BB0_30;
	setp.neu.f64 	%p41, %fd2, 0d7FF0000000000000;
	@%p41 bra 	$L__BB0_31;
	selp.b32 	%r142, %r23, %r22, %p1;
	selp.b32 	%r143, %r142, %r22, %p37;
	mov.b32 	%r144, 0;
	mov.b64 	%fd123, {%r144, %r143};
	bra.uni 	$L__BB0_31;
$L__BB0_25:
	setp.eq.f32 	%p29, %f132, 0fBF800000;
	selp.f32 	%f132, 0f00000000, %f132, %p29;
	selp.b32 	%r227, %r225, %r227, %p29;
	add.s32 	%r225, %r225, 4;
	add.s32 	%r224, %r224, 4;
	setp.ne.s32 	%p30, %r224, 0;
	@%p30 bra 	$L__BB0_25;
$L__BB0_26:
	and.b32  	%r129, %r84, 3;
	setp.eq.s32 	%p31, %r129, 0;
	setp.eq.f32 	%p32, %f132, 0fBF800000;
	selp.f32 	%f52, 0f00000000, %f132, %p32;
	selp.b32 	%r130, %r228, %r227, %p32;
	selp.f32 	%f135, %f132, %f52, %p31;
	selp.b32 	%r232, %r227, %r130, %p31;
$L__BB0_27:
	shl.b32 	%r201, %r232, 2;
	mov.u32 	%r202, _ZZ13fuzzyCMedoidsPfS_PiS_iiiiE5costs;
	add.s32 	%r203, %r202, %r201;
	ld.shared.f32 	%f72, [%r203];
	add.f32 	%f73, %f135, %f72;
	st.shared.f32 	[%r203], %f73;
	add.s32 	%r223, %r223, 1;
	setp.eq.s32 	%p112, %r223, %r19;
	@%p112 bra 	$L__BB0_76;
	bra.uni 	$L__BB0_17;
$L__BB0_28:
	setp.lt.u32 	%p28, %r84, 4;
	mov.f32 	%f132, 0fBF800000;
	mov.b32 	%r228, 0;
	mov.u32 	%r227, %r228;
	@%p28 bra 	$L__BB0_26;
	and.b32  	%r228, %r84, 2147483644;
	neg.s32 	%r224, %r228;
	mov.f32 	%f132, 0fBF800000;
	mov.b32 	%r225, 0;
	mov.u32 	%r227, %r225;
	bra.uni 	$L__BB0_25;
$L__BB0_30:
	mov.f64 	%fd54, 0d4000000000000000;
	add.rn.f64 	%fd123, %fd1, %fd54;
$L__BB0_31:
	setp.eq.f32 	%p46, %f9, 0f3F800000;
	selp.f64 	%fd55, 0d3FF0000000000000, %fd123, %p46;
	cvt.f64.f32 	%fd56, %f138;
	add.f64 	%fd57, %fd55, %fd56;
	cvt.rn.f32.f64 	%f10, %fd57;
	mul.wide.s32 	%rd6, %r17, 4;
	add.s64 	%rd7, %rd4, %rd6;
	ld.global.f32 	%f58, [%rd7];
	ld.global.f32 	%f59, [%rd5+4];
	sub.f32 	%f11, %f58, %f59;
	cvt.f64.f32 	%fd7, %f11;
	{
	.reg .b32 %temp; 
	mov.b64 	{%temp, %r46}, %fd7;
	}
	abs.f64 	%fd8, %fd7;
	{ // callseq 1, 0
	.param .b64 param0;
	st.param.f64 	[param0], %fd8;
	.param .b64 retval0;
	call.uni (retval0), 
	__internal_accurate_pow, 
	(
	param0
	);
	ld.param.f64 	%fd58, [retval0];
	} // callseq 1
	setp.lt.s32 	%p47, %r46, 0;
	neg.f64 	%fd60, %fd58;
	selp.f64 	%fd61, %fd60, %fd58, %p35;
	selp.f64 	%fd62, %fd61, %fd58, %p47;
	setp.eq.f32 	%p48, %f11, 0f00000000;
	selp.b32 	%r145, %r46, 0, %p35;
	or.b32  	%r146, %r145, 2146435072;
	selp.b32 	%r147, %r146, %r145, %p34;
	mov.b32 	%r148, 0;
	mov.b64 	%fd63, {%r148, %r147};
	selp.f64 	%fd124, %fd63, %fd62, %p48;
	add.f64 	%fd64, %fd7, 0d4000000000000000;
	{
	.reg .b32 %temp; 
	mov.b64 	{%temp, %r149}, %fd64;
	}
	and.b32  	%r150, %r149, 2146435072;
	setp.ne.s32 	%p49, %r150, 2146435072;
	@%p49 bra 	$L__BB0_36;
	setp.nan.f32 	%p50, %f11, %f11;
	@%p50 bra 	$L__BB0_35;
	setp.neu.f64 	%p51, %fd8, 0d7FF0000000000000;
	@%p51 bra 	$L__BB0_36;
	selp.b32 	%r151, %r23, %r22, %p1;
	selp.b32 	%r152, %r151, %r22, %p47;
	mov.b32 	%r153, 0;
	mov.b64 	%fd124, {%r153, %r152};
	bra.uni 	$L__BB0_36;
$L__BB0_35:
	mov.f64 	%fd65, 0d4000000000000000;
	add.rn.f64 	%fd124, %fd7, %fd65;
$L__BB0_36:
	setp.eq.f32 	%p56, %f11, 0f3F800000;
	selp.f64 	%fd66, 0d3FF0000000000000, %fd124, %p56;
	cvt.f64.f32 	%fd67, %f10;
	add.f64 	%fd68, %fd66, %fd67;
	cvt.rn.f32.f64 	%f12, %fd68;
	add.s64 	%rd8, %rd7, %rd6;
	ld.global.f32 	%f60, [%rd8];
	ld.global.f32 	%f61, [%rd5+8];
	sub.f32 	%f13, %f60, %f61;
	cvt.f64.f32 	%fd13, %f13;
	{
	.reg .b32 %temp; 
	mov.b64 	{%temp, %r47}, %fd13;
	}
	abs.f64 	%fd14, %fd13;
	{ // callseq 2, 0
	.param .b64 param0;
	st.param.f64 	[param0], %fd14;
	.param .b64 retval0;
	call.uni (retval0), 
	__internal_accurate_pow, 
	(
	param0
	);
	ld.param.f64 	%fd69, [retval0];
	} // callseq 2
	setp.lt.s32 	%p57, %r47, 0;
	neg.f64 	%fd71, %fd69;
	selp.f64 	%fd72, %fd71, %fd69, %p35;
	selp.f64 	%fd73, %fd72, %fd69, %p57;
	setp.eq.f32 	%p58, %f13, 0f00000000;
	selp.b32 	%r154, %r47, 0, %p35;
	or.b32  	%r155, %r154, 2146435072;
	selp.b32 	%r156, %r155, %r154, %p34;
	mov.b32 	%r157, 0;
	mov.b64 	%fd74, {%r157, %r156};
	selp.f64 	%fd125, %fd74, %fd73, %p58;
	add.f64 	%fd75, %fd13, 0d4000000000000000;
	{
	.reg .b32 %temp; 
	mov.b64 	{%temp, %r158}, %fd75;
	}
	and.b32  	%r159, %r158, 2146435072;
	setp.ne.s32 	%p59, %r159, 2146435072;
	@%p59 bra 	$L__BB0_41;
	setp.nan.f32 	%p60, %f13, %f13;
	@%p60 bra 	$L__BB0_40;
	setp.neu.f64 	%p61, %fd14, 0d7FF0000000000000;
	@%p61 bra 	$L__BB0_41;
	selp.b32 	%r160, %r23, %r22, %p1;
	selp.b32 	%r161, %r160, %r22, %p57;
	mov.b32 	%r162, 0;
	mov.b64 	%fd125, {%r162, %r161};
	bra.uni 	$L__BB0_41;
$L__BB0_40:
	mov.f64 	%fd76, 0d4000000000000000;
	add.rn.f64 	%fd125, %fd13, %fd76;
$L__BB0_41:
	setp.eq.f32 	%p66, %f13, 0f3F800000;
	selp.f64 	%fd77, 0d3FF0000000000000, %fd125, %p66;
	cvt.f64.f32 	%fd78, %f12;
	add.f64 	%fd79, %fd77, %fd78;
	cvt.rn.f32.f64 	%f14, %fd79;
	add.s64 	%rd20, %rd8, %rd6;
	ld.global.f32 	%f62, [%rd20];
	ld.global.f32 	%f63, [%rd5+12];
	sub.f32 	%f15, %f62, %f63;
	cvt.f64.f32 	%fd19, %f15;
	{
	.reg .b32 %temp; 
	mov.b64 	{%temp, %r48}, %fd19;
	}
	abs.f64 	%fd20, %fd19;
	{ // callseq 3, 0
	.param .b64 param0;
	st.param.f64 	[param0], %fd20;
	.param .b64 retval0;
	call.uni (retval0), 
	__internal_accurate_pow, 
	(
	param0
	);
	ld.param.f64 	%fd80, [retval0];
	} // callseq 3
	setp.lt.s32 	%p67, %r48, 0;
	neg.f64 	%fd82, %fd80;
	selp.f64 	%fd83, %fd82, %fd80, %p35;
	selp.f64 	%fd84, %fd83, %fd80, %p67;
	setp.eq.f32 	%p68, %f15, 0f00000000;
	selp.b32 	%r163, %r48, 0, %p35;
	or.b32  	%r164, %r163, 2146435072;
	selp.b32 	%r165, %r164, %r163, %p34;
	mov.b32 	%r166, 0;
	mov.b64 	%fd85, {%r166, %r165};
	selp.f64 	%fd126, %fd85, %fd84, %p68;
	add.f64 	%fd86, %fd19, 0d4000000000000000;
	{
	.reg .b32 %temp; 
	mov.b64 	{%temp, %r167}, %fd86;
	}
	and.b32  	%r168, %r167, 2146435072;
	setp.ne.s32 	%p69, %r168, 2146435072;
	@%p69 bra 	$L__BB0_46;
	setp.nan.f32 	%p70, %f15, %f15;
	@%p70 bra 	$L__BB0_45;
	setp.neu.f64 	%p71, %fd20, 0d7FF0000000000000;
	@%p71 bra 	$L__BB0_46;
	setp.lt.s32 	%p72, %r48, 0;
	selp.b32 	%r169, %r23, %r22, %p1;
	selp.b32 	%r170, %r169, %r22, %p72;
	mov.b32 	%r171, 0;
	mov.b64 	%fd126, {%r171, %r170};
	bra.uni 	$L__BB0_46;
$L__BB0_45:
	mov.f64 	%fd87, 0d4000000000000000;
	add.rn.f64 	%fd126, %fd19, %fd87;
$L__BB0_46:
	setp.eq.f32 	%p73, %f15, 0f3F800000;
	selp.f64 	%fd88, 0d3FF0000000000000, %fd126, %p73;
	cvt.f64.f32 	%fd89, %f14;
	add.f64 	%fd90, %fd88, %fd89;
	cvt.rn.f32.f64 	%f138, %fd90;
	add.s32 	%r233, %r233, 4;
	setp.ne.s32 	%p74, %r233, %r26;
	@%p74 bra 	$L__BB0_21;
	cvt.f64.f32 	%fd127, %f138;
	mov.u32 	%r234, %r26;
$L__BB0_48:
	setp.eq.s32 	%p75, %r25, 0;
	@%p75 bra 	$L__BB0_67;
	setp.lt.s32 	%p76, %r20, 0;
	setp.eq.s32 	%p77, %r21, 1062207488;
	mad.lo.s32 	%r172, %r17, %r234, %r223;
	mul.wide.s32 	%rd21, %r172, 4;
	add.s64 	%rd9, %rd2, %rd21;
	ld.global.f32 	%f64, [%rd9];
	mad.lo.s32 	%r173, %r24, %r231, %r234;
	mul.wide.s32 	%rd22, %r173, 4;
	add.s64 	%rd10, %rd1, %rd22;
	ld.global.f32 	%f65, [%rd10];
	sub.f32 	%f18, %f64, %f65;
	cvt.f64.f32 	%fd27, %f18;
	{
	.reg .b32 %temp; 
	mov.b64 	{%temp, %r51}, %fd27;
	}
	abs.f64 	%fd28, %fd27;
	{ // callseq 4, 0
	.param .b64 param0;
	st.param.f64 	[param0], %fd28;
	.param .b64 retval0;
	call.uni (retval0), 
	__internal_accurate_pow, 
	(
	param0
	);
	ld.param.f64 	%fd91, [retval0];
	} // callseq 4
	setp.lt.s32 	%p79, %r51, 0;
	neg.f64 	%fd93, %fd91;
	selp.f64 	%fd94, %fd93, %fd91, %p77;
	selp.f64 	%fd95, %fd94, %fd91, %p79;
	setp.eq.f32 	%p80, %f18, 0f00000000;
	selp.b32 	%r174, %r51, 0, %p77;
	or.b32  	%r175, %r174, 2146435072;
	selp.b32 	%r176, %r175, %r174, %p76;
	mov.b32 	%r177, 0;
	mov.b64 	%fd96, {%r177, %r176};
	selp.f64 	%fd128, %fd96, %fd95, %p80;
	add.f64 	%fd97, %fd27, 0d4000000000000000;
	{
	.reg .b32 %temp; 
	mov.b64 	{%temp, %r178}, %fd97;
	}
	and.b32  	%r179, %r178, 2146435072;
	setp.ne.s32 	%p81, %r179, 2146435072;
	@%p81 bra 	$L__BB0_54;
	setp.nan.f32 	%p82, %f18, %f18;
	@%p82 bra 	$L__BB0_53;
	setp.neu.f64 	%p83, %fd28, 0d7FF0000000000000;
	@%p83 bra 	$L__BB0_54;
	selp.b32 	%r180, %r23, %r22, %p1;
	selp.b32 	%r181, %r180, %r22, %p79;
	mov.b32 	%r182, 0;
	mov.b64 	%fd128, {%r182, %r181};
	bra.uni 	$L__BB0_54;
$L__BB0_53:
	mov.f64 	%fd98, 0d4000000000000000;
	add.rn.f64 	%fd128, %fd27, %fd98;
$L__BB0_54:
	setp.eq.s32 	%p85, %r25, 1;
	setp.eq.f32 	%p86, %f18, 0f3F800000;
	selp.f64 	%fd99, 0d3FF0000000000000, %fd128, %p86;
	add.f64 	%fd100, %fd99, %fd127;
	cvt.rn.f32.f64 	%f138, %fd100;
	@%p85 bra 	$L__BB0_67;
	add.s64 	%rd12, %rd9, %rd11;
	ld.global.f32 	%f66, [%rd12];
	ld.global.f32 	%f67, [%rd10+4];
	sub.f32 	%f20, %f66, %f67;
	cvt.f64.f32 	%fd33, %f20;
	{
	.reg .b32 %temp; 
	mov.b64 	{%temp, %r52}, %fd33;
	}
	abs.f64 	%fd34, %fd33;
	{ // callseq 5, 0
	.param .b64 param0;
	st.param.f64 	[param0], %fd34;
	.param .b64 retval0;
	call.uni (retval0), 
	__internal_accurate_pow, 
	(
	param0
	);
	ld.param.f64 	%fd101, [retval0];
	} // callseq 5
	setp.lt.s32 	%p90, %r52, 0;
	neg.f64 	%fd103, %fd101;
	selp.f64 	%fd104, %fd103, %fd101, %p77;
	selp.f64 	%fd105, %fd104, %fd101, %p90;
	setp.eq.f32 	%p91, %f20, 0f00000000;
	selp.b32 	%r183, %r52, 0, %p77;
	or.b32  	%r184, %r183, 2146435072;
	selp.b32 	%r185, %r184, %r183, %p76;
	mov.b32 	%r186, 0;
	mov.b64 	%fd106, {%r186, %r185};
	selp.f64 	%fd129, %fd106, %fd105, %p91;
	add.f64 	%fd107, %fd33, 0d4000000000000000;
	{
	.reg .b32 %temp; 
	mov.b64 	{%temp, %r187}, %fd107;
	}
	and.b32  	%r188, %r187, 2146435072;
	setp.ne.s32 	%p92, %r188, 2146435072;
	@%p92 bra 	$L__BB0_60;
	setp.nan.f32 	%p93, %f20, %f20;
	@%p93 bra 	$L__BB0_59;
	setp.neu.f64 	%p94, %fd34, 0d7FF0000000000000;
	@%p94 bra 	$L__BB0_60;
	selp.b32 	%r189, %r23, %r22, %p1;
	selp.b32 	%r190, %r189, %r22, %p90;
	mov.b32 	%r191, 0;
	mov.b64 	%fd129, {%r191, %r190};
	bra.uni 	$L__BB0_60;
$L__BB0_59:
	mov.f64 	%fd108, 0d4000000000000000;
	add.rn.f64 	%fd129, %fd33, %fd108;
$L__BB0_60:
	setp.eq.s32 	%p96, %r25, 2;
	setp.eq.f32 	%p97, %f20, 0f3F800000;
	selp.f64 	%fd109, 0d3FF0000000000000, %fd129, %p97;
	cvt.f64.f32 	%fd110, %f138;
	add.f64 	%fd111, %fd109, %fd110;
	cvt.rn.f32.f64 	%f138, %fd111;
	@%p96 bra 	$L__BB0_67;
	add.s64 	%rd23, %rd12, %rd11;
	ld.global.f32 	%f68, [%rd23];
	ld.global.f32 	%f69, [%rd10+8];
	sub.f32 	%f22, %f68, %f69;
	cvt.f64.f32 	%fd39, %f22;
	{
	.reg .b32 %temp; 
	mov.b64 	{%temp, %r53}, %fd39;
	}
	abs.f64 	%fd40, %fd39;
	{ // callseq 6, 0
	.param .b64 param0;
	st.param.f64 	[param0], %fd40;
	.param .b64 retval0;
	call.uni (retval0), 
	__internal_accurate_pow, 
	(
	param0
	);
	ld.param.f64 	%fd112, [retval0];
	} // callseq 6
	setp.lt.s32 	%p101, %r53, 0;
	neg.f64 	%fd114, %fd112;
	selp.f64 	%fd115, %fd114, %fd112, %p77;
	selp.f64 	%fd116, %fd115, %fd112, %p101;
	setp.eq.f32 	%p102, %f22, 0f00000000;
	selp.b32 	%r192, %r53, 0, %p77;
	or.b32  	%r193, %r192, 2146435072;
	selp.b32 	%r194, %r193, %r192, %p76;
	mov.b32 	%r195, 0;
	mov.b64 	%fd117, {%r195, %r194};
	selp.f64 	%fd130, %fd117, %fd116, %p102;
	add.f64 	%fd118, %fd39, 0d4000000000000000;
	{
	.reg .b32 %temp; 
	mov.b64 	{%temp, %r196}, %fd118;
	}
	and.b32  	%r197, %r196, 2146435072;
	setp.ne.s32 	%p103, %r197, 2146435072;
	@%p103 bra 	$L__BB0_66;
	setp.nan.f32 	%p104, %f22, %f22;
	@%p104 bra 	$L__BB0_65;
	setp.neu.f64 	%p105, %fd40, 0d7FF0000000000000;
	@%p105 bra 	$L__BB0_66;
	setp.lt.s32 	%p106, %r53, 0;
	selp.b32 	%r198, %r23, %r22, %p1;
	selp.b32 	%r199, %r198, %r22, %p106;
	mov.b32 	%r200, 0;
	mov.b64 	%fd130, {%r200, %r199};
	bra.uni 	$L__BB0_66;
$L__BB0_65:
	mov.f64 	%fd119, 0d4000000000000000;
	add.rn.f64 	%fd130, %fd39, %fd119;
$L__BB0_66:
	setp.eq.f32 	%p107, %f22, 0f3F800000;
	selp.f64 	%fd120, 0d3FF0000000000000, %fd130, %p107;
	cvt.f64.f32 	%fd121, %f138;
	add.f64 	%fd122, %fd120, %fd121;
	cvt.rn.f32.f64 	%f138, %fd122;
$L__BB0_67:
	sqrt.rn.f32 	%f70, %f138;
	setp.eq.f32 	%p108, %f135, 0fBF800000;
	setp.lt.f32 	%p109, %f70, %f135;
	or.pred  	%p110, %p108, %p109;
	selp.f32 	%f135, %f70, %f135, %p110;
	selp.b32 	%r232, %r231, %r232, %p110;
	add.s32 	%r231, %r231, 1;
	setp.eq.s32 	%p111, %r231, %r84;
	@%p111 bra 	$L__BB0_27;
	bra.uni 	$L__BB0_19;
$L__BB0_68:
	sub.s32 	%r121, %r19, %r18;
	and.b32  	%r56, %r121, 3;
	setp.eq.s32 	%p23, %r56, 0;
	mov.u32 	%r237, %r18;
	@%p23 bra 	$L__BB0_72;
	mov.b32 	%r236, 0;
	ld.shared.f32 	%f139, [_ZZ13fuzzyCMedoidsPfS_PiS_iiiiE5costs];
	mov.u32 	%r237, %r18;
$L__BB0_70:
	.pragma "nounroll";
	add.f32 	%f139, %f139, 0fBF800000;
	add.s32 	%r237, %r237, 1;
	add.s32 	%r236, %r236, 1;
	setp.ne.s32 	%p24, %r236, %r56;
	@%p24 bra 	$L__BB0_70;
	st.shared.f32 	[_ZZ13fuzzyCMedoidsPfS_PiS_iiiiE5costs], %f139;
$L__BB0_72:
	sub.s32 	%r123, %r18, %r19;
	setp.gt.u32 	%p25, %r123, -4;
	@%p25 bra 	$L__BB0_76;
	ld.shared.f32 	%f140, [_ZZ13fuzzyCMedoidsPfS_PiS_iiiiE5costs];
$L__BB0_74:
	add.f32 	%f46, %f140, 0fBF800000;
	add.f32 	%f47, %f46, 0fBF800000;
	add.f32 	%f48, %f47, 0fBF800000;
	add.f32 	%f140, %f48, 0fBF800000;
	add.s32 	%r237, %r237, 4;
	setp.ne.s32 	%p26, %r237, %r19;
	@%p26 bra 	$L__BB0_74;
	st.shared.f32 	[_ZZ13fuzzyCMedoidsPfS_PiS_iiiiE5costs], %f140;
$L__BB0_76:
	setp.ne.s32 	%p113, %r1, 0;
	bar.sync 	0;
	@%p113 bra 	$L__BB0_91;
	ld.param.u64 	%rd25, [_Z13fuzzyCMedoidsPfS_PiS_iiii_param_2];
	setp.lt.s32 	%p114, %r84, 1;
	cvta.to.global.u64 	%rd24, %rd25;
	ld.global.u32 	%r204, [%rd24+4];
	setp.ge.s32 	%p115, %r18, %r204;
	setp.gt.s32 	%p116, %r19, %r204;
	or.pred  	%p117, %p116, %p114;
	or.pred  	%p118, %p115, %p117;
	@%p118 bra 	$L__BB0_91;
	ld.param.u64 	%rd26, [_Z13fuzzyCMedoidsPfS_PiS_iiii_param_3];
	cvta.to.global.u64 	%rd13, %rd26;
	ld.global.f32 	%f149, [%rd13];
	and.b32  	%r64, %r84, 15;
	setp.lt.u32 	%p119, %r84, 16;
	mov.b32 	%r242, 0;
	@%p119 bra 	$L__BB0_81;
	and.b32  	%r242, %r84, 2147483632;
	mov.u32 	%r208, _ZZ13fuzzyCMedoidsPfS_PiS_iiiiE5costs;
	add.s32 	%r239, %r208, 32;
	neg.s32 	%r240, %r242;
$L__BB0_80:
	.pragma "nounroll";
	ld.shared.f32 	%f75, [%r239+-32];
	add.f32 	%f76, %f75, %f149;
	ld.shared.f32 	%f77, [%r239+-28];
	add.f32 	%f78, %f77, %f76;
	ld.shared.f32 	%f79, [%r239+-24];
	add.f32 	%f80, %f79, %f78;
	ld.shared.f32 	%f81, [%r239+-20];
	add.f32 	%f82, %f81, %f80;
	ld.shared.f32 	%f83, [%r239+-16];
	add.f32 	%f84, %f83, %f82;
	ld.shared.f32 	%f85, [%r239+-12];
	add.f32 	%f86, %f85, %f84;
	ld.shared.f32 	%f87, [%r239+-8];
	add.f32 	%f88, %f87, %f86;
	ld.shared.f32 	%f89, [%r239+-4];
	add.f32 	%f90, %f89, %f88;
	ld.shared.f32 	%f91, [%r239];
	add.f32 	%f92, %f91, %f90;
	ld.shared.f32 	%f93, [%r239+4];
	add.f32 	%f94, %f93, %f92;
	ld.shared.f32 	%f95, [%r239+8];
	add.f32 	%f96, %f95, %f94;
	ld.shared.f32 	%f97, [%r239+12];
	add.f32 	%f98, %f97, %f96;
	ld.shared.f32 	%f99, [%r239+16];
	add.f32 	%f100, %f99, %f98;
	ld.shared.f32 	%f101, [%r239+20];
	add.f32 	%f102, %f101, %f100;
	ld.shared.f32 	%f103, [%r239+24];
	add.f32 	%f104, %f103, %f102;
	ld.shared.f32 	%f105, [%r239+28];
	add.f32 	%f149, %f105, %f104;
	add.s32 	%r240, %r240, 16;
	add.s32 	%r239, %r239, 64;
	setp.ne.s32 	%p120, %r240, 0;
	@%p120 bra 	$L__BB0_80;
$L__BB0_81:
	setp.eq.s32 	%p121, %r64, 0;
	@%p121 bra 	$L__BB0_90;
	and.b32  	%r72, %r84, 7;
	setp.lt.u32 	%p122, %r64, 8;
	@%p122 bra 	$L__BB0_84;
	shl.b32 	%r209, %r242, 2;
	mov.u32 	%r210, _ZZ13fuzzyCMedoidsPfS_PiS_iiiiE5costs;
	add.s32 	%r211, %r210, %r209;
	ld.shared.f32 	%f107, [%r211];
	add.f32 	%f108, %f107, %f149;
	ld.shared.f32 	%f109, [%r211+4];
	add.f32 	%f110, %f109, %f108;
	ld.shared.f32 	%f111, [%r211+8];
	add.f32 	%f112, %f111, %f110;
	ld.shared.f32 	%f113, [%r211+12];
	add.f32 	%f114, %f113, %f112;
	ld.shared.f32 	%f115, [%r211+16];
	add.f32 	%f116, %f115, %f114;
	ld.shared.f32 	%f117, [%r211+20];
	add.f32 	%f118, %f117, %f116;
	ld.shared.f32 	%f119, [%r211+24];
	add.f32 	%f120, %f119, %f118;
	ld.shared.f32 	%f121, [%r211+28];
	add.f32 	%f149, %f121, %f120;
	add.s32 	%r242, %r242, 8;
$L__BB0_84:
	setp.eq.s32 	%p123, %r72, 0;
	@%p123 bra 	$L__BB0_90;
	and.b32  	%r75, %r84, 3;
	setp.lt.u32 	%p124, %r72, 4;
	@%p124 bra 	$L__BB0_87;
	shl.b32 	%r212, %r242, 2;
	mov.u32 	%r213, _ZZ13fuzzyCMedoidsPfS_PiS_iiiiE5costs;
	add.s32 	%r214, %r213, %r212;
	ld.shared.f32 	%f123, [%r214];
	add.f32 	%f124, %f123, %f149;
	ld.shared.f32 	%f125, [%r214+4];
	add.f32 	%f126, %f125, %f124;
	ld.shared.f32 	%f127, [%r214+8];
	add.f32 	%f128, %f127, %f126;
	ld.shared.f32 	%f129, [%r214+12];
	add.f32 	%f149, %f129, %f128;
	add.s32 	%r242, %r242, 4;
$L__BB0_87:
	setp.eq.s32 	%p125, %r75, 0;
	@%p125 bra 	$L__BB0_90;
	shl.b32 	%r215, %r242, 2;
	mov.u32 	%r216, _ZZ13fuzzyCMedoidsPfS_PiS_iiiiE5costs;
	add.s32 	%r245, %r216, %r215;
	neg.s32 	%r244, %r75;
$L__BB0_89:
	.pragma "nounroll";
	ld.shared.f32 	%f130, [%r245];
	add.f32 	%f149, %f130, %f149;
	add.s32 	%r245, %r245, 4;
	add.s32 	%r244, %r244, 1;
	setp.ne.s32 	%p126, %r244, 0;
	@%p126 bra 	$L__BB0_89;
$L__BB0_90:
	st.global.f32 	[%rd13], %f149;
$L__BB0_91:
	ret;

}
.func  (.param .b64 func_retval0) __internal_accurate_pow(
	.param .b64 __internal_accurate_pow_param_0
)
{
	.reg .pred 	%p<8>;
	.reg .b32 	%r<49>;
	.reg .b32 	%f<3>;
	.reg .b64 	%fd<109>;

	ld.param.f64 	%fd10, [__internal_accurate_pow_param_0];
	{
	.reg .b32 %temp; 
	mov.b64 	{%temp, %r46}, %fd10;
	}
	{
	.reg .b32 %temp; 
	mov.b64 	{%r45, %temp}, %fd10;
	}
	shr.u32 	%r47, %r46, 20;
	setp.gt.u32 	%p1, %r46, 1048575;
	@%p1 bra 	$L__BB1_2;
	mul.f64 	%fd11, %fd10, 0d4350000000000000;
	{
	.reg .b32 %temp; 
	mov.b64 	{%temp, %r46}, %fd11;
	}
	{
	.reg .b32 %temp; 
	mov.b64 	{%r45, %temp}, %fd11;
	}
	shr.u32 	%r16, %r46, 20;
	add.s32 	%r47, %r16, -54;
$L__BB1_2:
	add.s32 	%r48, %r47, -1023;
	and.b32  	%r17, %r46, -2146435073;
	or.b32  	%r18, %r17, 1072693248;
	mov.b64 	%fd107, {%r45, %r18};
	setp.lt.u32 	%p2, %r18, 1073127583;
	@%p2 bra 	$L__BB1_4;
	{
	.reg .b32 %temp; 
	mov.b64 	{%r19, %temp}, %fd107;
	}
	{
	.reg .b32 %temp; 
	mov.b64 	{%temp, %r20}, %fd107;
	}
	add.s32 	%r21, %r20, -1048576;
	mov.b64 	%fd107, {%r19, %r21};
	add.s32 	%r48, %r47, -1022;
$L__BB1_4:
	add.f64 	%fd12, %fd107, 0dBFF0000000000000;
	add.f64 	%fd13, %fd107, 0d3FF0000000000000;
	rcp.approx.ftz.f64 	%fd14, %fd13;
	neg.f64 	%fd15, %fd13;
	fma.rn.f64 	%fd16, %fd15, %fd14, 0d3FF0000000000000;
	fma.rn.f64 	%fd17, %fd16, %fd16, %fd16;
	fma.rn.f64 	%fd18, %fd17, %fd14, %fd14;
	mul.f64 	%fd19, %fd12, %fd18;
	fma.rn.f64 	%fd20, %fd12, %fd18, %fd19;
	mul.f64 	%fd21, %fd20, %fd20;
	fma.rn.f64 	%fd22, %fd21, 0d3EB0F5FF7D2CAFE2, 0d3ED0F5D241AD3B5A;
	fma.rn.f64 	%fd23, %fd22, %fd21, 0d3EF3B20A75488A3F;
	fma.rn.f64 	%fd24, %fd23, %fd21, 0d3F1745CDE4FAECD5;
	fma.rn.f64 	%fd25, %fd24, %fd21, 0d3F3C71C7258A578B;
	fma.rn.f64 	%fd26, %fd25, %fd21, 0d3F6249249242B910;
	fma.rn.f64 	%fd27, %fd26, %fd21, 0d3F89999999999DFB;
	sub.f64 	%fd28, %fd12, %fd20;
	add.f64 	%fd29, %fd28, %fd28;
	neg.f64 	%fd30, %fd20;
	fma.rn.f64 	%fd31, %fd30, %fd12, %fd29;
	mul.f64 	%fd32, %fd18, %fd31;
	fma.rn.f64 	%fd33, %fd21, %fd27, 0d3FB5555555555555;
	mov.f64 	%fd34, 0d3FB5555555555555;
	sub.f64 	%fd35, %fd34, %fd33;
	fma.rn.f64 	%fd36, %fd21, %fd27, %fd35;
	add.f64 	%fd37, %fd36, 0dBC46A4CB00B9E7B0;
	add.f64 	%fd38, %fd33, %fd37;
	sub.f64 	%fd39, %fd33, %fd38;
	add.f64 	%fd40, %fd37, %fd39;
	mul.rn.f64 	%fd41, %fd20, %fd20;
	neg.f64 	%fd42, %fd41;
	fma.rn.f64 	%fd43, %fd20, %fd20, %fd42;
	{
	.reg .b32 %temp; 
	mov.b64 	{%r22, %temp}, %fd32;
	}
	{
	.reg .b32 %temp; 
	mov.b64 	{%temp, %r23}, %fd32;
	}
	add.s32 	%r24, %r23, 1048576;
	mov.b64 	%fd44, {%r22, %r24};
	fma.rn.f64 	%fd45, %fd20, %fd44, %fd43;
	mul.rn.f64 	%fd46, %fd41, %fd20;
	neg.f64 	%fd47, %fd46;
	fma.rn.f64 	%fd48, %fd41, %fd20, %fd47;
	fma.rn.f64 	%fd49, %fd41, %fd32, %fd48;
	fma.rn.f64 	%fd50, %fd45, %fd20, %fd49;
	mul.rn.f64 	%fd51, %fd38, %fd46;
	neg.f64 	%fd52, %fd51;
	fma.rn.f64 	%fd53, %fd38, %fd46, %fd52;
	fma.rn.f64 	%fd54, %fd38, %fd50, %fd53;
	fma.rn.f64 	%fd55, %fd40, %fd46, %fd54;
	add.f64 	%fd56, %fd51, %fd55;
	sub.f64 	%fd57, %fd51, %fd56;
	add.f64 	%fd58, %fd55, %fd57;
	add.f64 	%fd59, %fd20, %fd56;
	sub.f64 	%fd60, %fd20, %fd59;
	add.f64 	%fd61, %fd56, %fd60;
	add.f64 	%fd62, %fd58, %fd61;
	add.f64 	%fd63, %fd32, %fd62;
	add.f64 	%fd64, %fd59, %fd63;
	sub.f64 	%fd65, %fd59, %fd64;
	add.f64 	%fd66, %fd63, %fd65;
	xor.b32  	%r25, %r48, -2147483648;
	mov.b32 	%r26, 1127219200;
	mov.b64 	%fd67, {%r25, %r26};
	mov.b32 	%r27, -2147483648;
	mov.b64 	%fd68, {%r27, %r26};
	sub.f64 	%fd69, %fd67, %fd68;
	fma.rn.f64 	%fd70, %fd69, 0d3FE62E42FEFA39EF, %fd64;
	fma.rn.f64 	%fd71, %fd69, 0dBFE62E42FEFA39EF, %fd70;
	sub.f64 	%fd72, %fd71, %fd64;
	sub.f64 	%fd73, %fd66, %fd72;
	fma.rn.f64 	%fd74, %fd69, 0d3C7ABC9E3B39803F, %fd73;
	add.f64 	%fd75, %fd70, %fd74;
	sub.f64 	%fd76, %fd70, %fd75;
	add.f64 	%fd77, %fd74, %fd76;
	mov.f64 	%fd78, 0d4000000000000000;
	{
	.reg .b32 %temp; 
	mov.b64 	{%temp, %r28}, %fd78;
	}
	{
	.reg .b32 %temp; 
	mov.b64 	{%r29, %temp}, %fd78;
	}
	shl.b32 	%r30, %r28, 1;
	setp.gt.u32 	%p3, %r30, -33554433;
	and.b32  	%r31, %r28, -15728641;
	selp.b32 	%r32, %r31, %r28, %p3;
	mov.b64 	%fd79, {%r29, %r32};
	mul.rn.f64 	%fd80, %fd75, %fd79;
	neg.f64 	%fd81, %fd80;
	fma.rn.f64 	%fd82, %fd75, %fd79, %fd81;
	fma.rn.f64 	%fd83, %fd77, %fd79, %fd82;
	add.f64 	%fd4, %fd80, %fd83;
	sub.f64 	%fd84, %fd80, %fd4;
	add.f64 	%fd5, %fd83, %fd84;
	fma.rn.f64 	%fd85, %fd4, 0d3FF71547652B82FE, 0d4338000000000000;
	{
	.reg .b32 %temp; 
	mov.b64 	{%r13, %temp}, %fd85;
	}
	mov.f64 	%fd86, 0dC338000000000000;
	add.rn.f64 	%fd87, %fd85, %fd86;
	fma.rn.f64 	%fd88, %fd87, 0dBFE62E42FEFA39EF, %fd4;
	fma.rn.f64 	%fd89, %fd87, 0dBC7ABC9E3B39803F, %fd88;
	fma.rn.f64 	%fd90, %fd89, 0d3E5ADE1569CE2BDF, 0d3E928AF3FCA213EA;
	fma.rn.f64 	%fd91, %fd90, %fd89, 0d3EC71DEE62401315;
	fma.rn.f64 	%fd92, %fd91, %fd89, 0d3EFA01997C89EB71;
	fma.rn.f64 	%fd93, %fd92, %fd89, 0d3F2A01A014761F65;
	fma.rn.f64 	%fd94, %fd93, %fd89, 0d3F56C16C1852B7AF;
	fma.rn.f64 	%fd95, %fd94, %fd89, 0d3F81111111122322;
	fma.rn.f64 	%fd96, %fd95, %fd89, 0d3FA55555555502A1;
	fma.rn.f64 	%fd97, %fd96, %fd89, 0d3FC5555555555511;
	fma.rn.f64 	%fd98, %fd97, %fd89, 0d3FE000000000000B;
	fma.rn.f64 	%fd99, %fd98, %fd89, 0d3FF0000000000000;
	fma.rn.f64 	%fd100, %fd99, %fd89, 0d3FF0000000000000;
	{
	.reg .b32 %temp; 
	mov.b64 	{%r14, %temp}, %fd100;
	}
	{
	.reg .b32 %temp; 
	mov.b64 	{%temp, %r15}, %fd100;
	}
	shl.b32 	%r33, %r13, 20;
	add.s32 	%r34, %r33, %r15;
	mov.b64 	%fd108, {%r14, %r34};
	{
	.reg .b32 %temp; 
	mov.b64 	{%temp, %r35}, %fd4;
	}
	mov.b32 	%f2, %r35;
	abs.f32 	%f1, %f2;
	setp.lt.f32 	%p4, %f1, 0f4086232B;
	@%p4 bra 	$L__BB1_7;
	setp.lt.f64 	%p5, %fd4, 0d0000000000000000;
	add.f64 	%fd101, %fd4, 0d7FF0000000000000;
	selp.f64 	%fd108, 0d0000000000000000, %fd101, %p5;
	setp.geu.f32 	%p6, %f1, 0f40874800;
	@%p6 bra 	$L__BB1_7;
	shr.u32 	%r36, %r13, 31;
	add.s32 	%r37, %r13, %r36;
	shr.s32 	%r38, %r37, 1;
	shl.b32 	%r39, %r38, 20;
	add.s32 	%r40, %r15, %r39;
	mov.b64 	%fd102, {%r14, %r40};
	sub.s32 	%r41, %r13, %r38;
	shl.b32 	%r42, %r41, 20;
	add.s32 	%r43, %r42, 1072693248;
	mov.b32 	%r44, 0;
	mov.b64 	%fd103, {%r44, %r43};
	mul.f64 	%fd108, %fd103, %fd102;
$L__BB1_7:
	abs.f64 	%fd104, %fd108;
	setp.eq.f64 	%p7, %fd104, 0d7FF0000000000000;
	fma.rn.f64 	%fd105, %fd108, %fd5, %fd108;
	selp.f64 	%fd106, %fd108, %fd105, %p7;
	st.param.f64 	[func_retval0], %fd106;
	ret;

}


// ===== COMPILED SASS (sm_100) =====

	.target	sm_100

	.elftype	@"ET_EXEC"


//--------------------- .note.nv.tkinfo           --------------------------
	.section	.note.nv.tkinfo,"",@"SHT_NOTE"
	.sectionflags	@"SHF_NOTE_NV_TKINFO"
	.tkinfo
        /*0018*/ 	.word	0x00000002
        /*0030*/ 	.string	""
        /*0030*/ 	.string	"ptxas"
        /*0030*/ 	.string	"Cuda compilation tools, release 13.0, V13.0.88"
        /*0030*/ 	.string	"Build cuda_13.0.r13.0/compiler.36424714_0"
        /*0030*/ 	.string	"-arch sm_100 -m 64 "



//--------------------- .note.nv.cuinfo           --------------------------
	.section	.note.nv.cuinfo,"",@"SHT_NOTE"
	.sectionflags	@"SHF_NOTE_NV_CUINFO"
        /*0018*/ 	.short	0x0002
        /*001a*/ 	.short	0x0064
        /*001c*/ 	.short	0x0082
	.zero		2


//--------------------- .nv.info                  --------------------------
	.section	.nv.info,"",@"SHT_CUDA_INFO"
	.align	4


	//----- nvinfo : EIATTR_REGCOUNT
	.align		4
        /*0000*/ 	.byte	0x04, 0x2f
        /*0002*/ 	.short	(.L_1 - .L_0)
	.align		4
.L_0:
        /*0004*/ 	.word	index@(_Z13fuzzyCMedoidsPfS_PiS_iiii)
        /*0008*/ 	.word	0x0000002a


	//----- nvinfo : EIATTR_FRAME_SIZE
	.align		4
.L_1:
        /*000c*/ 	.byte	0x04, 0x11
        /*000e*/ 	.short	(.L_3 - .L_2)
	.align		4
.L_2:
        /*0010*/ 	.word	index@($_Z13fuzzyCMedoidsPfS_PiS_iiii$__internal_accurate_pow)
        /*0014*/ 	.word	0x00000000


	//----- nvinfo : EIATTR_FRAME_SIZE
	.align		4
.L_3:
        /*0018*/ 	.byte	0x04, 0x11
        /*001a*/ 	.short	(.L_5 - .L_4)
	.align		4
.L_4:
        /*001c*/ 	.word	index@($__internal_0_$__cuda_sm20_sqrt_rn_f32_slowpath)
        /*0020*/ 	.word	0x00000000


	//----- nvinfo : EIATTR_FRAME_SIZE
	.align		4
.L_5:
        /*0024*/ 	.byte	0x04, 0x11
        /*0026*/ 	.short	(.L_7 - .L_6)
	.align		4
.L_6:
        /*0028*/ 	.word	index@(_Z13fuzzyCMedoidsPfS_PiS_iiii)
        /*002c*/ 	.word	0x00000000


	//----- nvinfo : EIATTR_MIN_STACK_SIZE
	.align		4
.L_7:
        /*0030*/ 	.byte	0x04, 0x12
        /*0032*/ 	.short	(.L_9 - .L_8)
	.align		4
.L_8:
        /*0034*/ 	.word	index@(_Z13fuzzyCMedoidsPfS_PiS_iiii)
        /*0038*/ 	.word	0x00000000
.L_9:


//--------------------- .nv.compat                --------------------------
	.section	.nv.compat,"",@"SHT_CUDA_COMPAT_INFO"
	.align	4
        /*0000*/ 	.byte	0x02, 0x09, 0x00, 0x00, 0x02, 0x02, 0x01, 0x00, 0x02, 0x05, 0x05, 0x00, 0x03, 0x07, 0x01, 0x01
        /*0010*/ 	.byte	0x02, 0x03, 0x00, 0x00, 0x02, 0x06, 0x01, 0x00, 0x04, 0x0b, 0x08, 0x00, 0x01, 0x00, 0x00, 0x00
        /*0020*/ 	.byte	0x00, 0x00, 0x00, 0x00


//--------------------- .nv.info._Z13fuzzyCMedoidsPfS_PiS_iiii --------------------------
	.section	.nv.info._Z13fuzzyCMedoidsPfS_PiS_iiii,"",@"SHT_CUDA_INFO"
	.sectionflags	@""
	.align	4


	//----- nvinfo : EIATTR_CUDA_API_VERSION
	.align		4
        /*0000*/ 	.byte	0x04, 0x37
        /*0002*/ 	.short	(.L_11 - .L_10)
.L_10:
        /*0004*/ 	.word	0x00000082


	//----- nvinfo : EIATTR_KPARAM_INFO
	.align		4
.L_11:
        /*0008*/ 	.byte	0x04, 0x17
        /*000a*/ 	.short	(.L_13 - .L_12)
.L_12:
        /*000c*/ 	.word	0x00000000
        /*0010*/ 	.short	0x0007
        /*0012*/ 	.short	0x002c
        /*0014*/ 	.byte	0x00, 0xf0, 0x11, 0x00


	//----- nvinfo : EIATTR_KPARAM_INFO
	.align		4
.L_13:
        /*0018*/ 	.byte	0x04, 0x17
        /*001a*/ 	.short	(.L_15 - .L_14)
.L_14:
        /*001c*/ 	.word	0x00000000
        /*0020*/ 	.short	0x0006
        /*0022*/ 	.short	0x0028
        /*0024*/ 	.byte	0x00, 0xf0, 0x11, 0x00


	//----- nvinfo : EIATTR_KPARAM_INFO
	.align		4
.L_15:
        /*0028*/ 	.byte	0x04, 0x17
        /*002a*/ 	.short	(.L_17 - .L_16)
.L_16:
        /*002c*/ 	.word	0x00000000
        /*0030*/ 	.short	0x0005
        /*0032*/ 	.short	0x0024
        /*0034*/ 	.byte	0x00, 0xf0, 0x11, 0x00


	//----- nvinfo : EIATTR_KPARAM_INFO
	.align		4
.L_17:
        /*0038*/ 	.byte	0x04, 0x17
        /*003a*/ 	.short	(.L_19 - .L_18)
.L_18:
        /*003c*/ 	.word	0x00000000
        /*0040*/ 	.short	0x0004
        /*0042*/ 	.short	0x0020
        /*0044*/ 	.byte	0x00, 0xf0, 0x11, 0x00


	//----- nvinfo : EIATTR_KPARAM_INFO
	.align		4
.L_19:
        /*0048*/ 	.byte	0x04, 0x17
        /*004a*/ 	.short	(.L_21 - .L_20)
.L_20:
        /*004c*/ 	.word	0x00000000
        /*0050*/ 	.short	0x0003
        /*0052*/ 	.short	0x0018
        /*0054*/ 	.byte	0x00, 0xf5, 0x21, 0x00


	//----- nvinfo : EIATTR_KPARAM_INFO
	.align		4
.L_21:
        /*0058*/ 	.byte	0x04, 0x17
        /*005a*/ 	.short	(.L_23 - .L_22)
.L_22:
        /*005c*/ 	.word	0x00000000
        /*0060*/ 	.short	0x0002
        /*0062*/ 	.short	0x0010
        /*0064*/ 	.byte	0x00, 0xf5, 0x21, 0x00


	//----- nvinfo : EIATTR_KPARAM_INFO
	.align		4
.L_23:
        /*0068*/ 	.byte	0x04, 0x17
        /*006a*/ 	.short	(.L_25 - .L_24)
.L_24:
        /*006c*/ 	.word	0x00000000
        /*0070*/ 	.short	0x0001
        /*0072*/ 	.short	0x0008
        /*0074*/ 	.byte	0x00, 0xf5, 0x21, 0x00


	//----- nvinfo : EIATTR_KPARAM_INFO
	.align		4
.L_25:
        /*0078*/ 	.byte	0x04, 0x17
        /*007a*/ 	.short	(.L_27 - .L_26)
.L_26:
        /*007c*/ 	.word	0x00000000
        /*0080*/ 	.short	0x0000
        /*0082*/ 	.short	0x0000
        /*0084*/ 	.byte	0x00, 0xf5, 0x21, 0x00


	//----- nvinfo : EIATTR_SPARSE_MMA_MASK
	.align		4
.L_27:
        /*0088*/ 	.byte	0x03, 0x50
        /*008a*/ 	.short	0x0000


	//----- nvinfo : EIATTR_MAXREG_COUNT
	.align		4
        /*008c*/ 	.byte	0x03, 0x1b
        /*008e*/ 	.short	0x00ff


	//----- nvinfo : EIATTR_NUM_BARRIERS
	.align		4
        /*0090*/ 	.byte	0x02, 0x4c
        /*0092*/ 	.byte	0x01
	.zero		1


	//----- nvinfo : EIATTR_MERCURY_ISA_VERSION
	.align		4
        /*0094*/ 	.byte	0x03, 0x5f
        /*0096*/ 	.short	0x0101


	//----- nvinfo : EIATTR_VRC_CTA_INIT_COUNT
	.align		4
        /*0098*/ 	.byte	0x02, 0x4a
	.zero		1
	.zero		1


	//----- nvinfo : EIATTR_EXIT_INSTR_OFFSETS
	.align		4
        /*009c*/ 	.byte	0x04, 0x1c
        /*009e*/ 	.short	(.L_29 - .L_28)


	//   ....[0]....
.L_28:
        /*00a0*/ 	.word	0x00002290


	//   ....[1]....
        /*00a4*/ 	.word	0x000022f0


	//   ....[2]....
        /*00a8*/ 	.word	0x000028e0


	//----- nvinfo : EIATTR_CRS_STACK_SIZE
	.align		4
.L_29:
        /*00ac*/ 	.byte	0x04, 0x1e
        /*00ae*/ 	.short	(.L_31 - .L_30)
.L_30:
        /*00b0*/ 	.word	0x00000000


	//----- nvinfo : EIATTR_CBANK_PARAM_SIZE
	.align		4
.L_31:
        /*00b4*/ 	.byte	0x03, 0x19
        /*00b6*/ 	.short	0x0030


	//----- nvinfo : EIATTR_PARAM_CBANK
	.align		4
        /*00b8*/ 	.byte	0x04, 0x0a
        /*00ba*/ 	.short	(.L_33 - .L_32)
	.align		4
.L_32:
        /*00bc*/ 	.word	index@(.nv.constant0._Z13fuzzyCMedoidsPfS_PiS_iiii)
        /*00c0*/ 	.short	0x0380
        /*00c2*/ 	.short	0x0030


	//----- nvinfo : EIATTR_SW_WAR
	.align		4
.L_33:
        /*00c4*/ 	.byte	0x04, 0x36
        /*00c6*/ 	.short	(.L_35 - .L_34)
.L_34:
        /*00c8*/ 	.word	0x00000008
.L_35:


//--------------------- .nv.callgraph             --------------------------
	.section	.nv.callgraph,"",@"SHT_CUDA_CALLGRAPH"
	.align	4
	.sectionentsize	8
	.align		4
        /*0000*/ 	.word	0x00000000
	.align		4
        /*0004*/ 	.word	0xffffffff
	.align		4
        /*0008*/ 	.word	0x00000000
	.align		4
        /*000c*/ 	.word	0xfffffffe
	.align		4
        /*0010*/ 	.word	0x00000000
	.align		4
        /*0014*/ 	.word	0xfffffffd
	.align		4
        /*0018*/ 	.word	0x00000000
	.align		4
        /*001c*/ 	.word	0xfffffffc


//--------------------- .text._Z13fuzzyCMedoidsPfS_PiS_iiii --------------------------
	.section	.text._Z13fuzzyCMedoidsPfS_PiS_iiii,"ax",@progbits
	.align	128
        .global         _Z13fuzzyCMedoidsPfS_PiS_iiii
        .type           _Z13fuzzyCMedoidsPfS_PiS_iiii,@function
        .size           _Z13fuzzyCMedoidsPfS_PiS_iiii,(.L_x_80 - _Z13fuzzyCMedoidsPfS_PiS_iiii)
        .other          _Z13fuzzyCMedoidsPfS_PiS_iiii,@"STO_CUDA_ENTRY STV_DEFAULT"
_Z13fuzzyCMedoidsPfS_PiS_iiii:
.text._Z13fuzzyCMedoidsPfS_PiS_iiii:
[----:B------:R-:W-:Y:S01]  /*0000*/  LDC R1, c[0x0][0x37c] ;  /* 0x0000df00ff017b82 */ /* 0x000fe20000000800 */
[----:B------:R-:W0:Y:S01]  /*0010*/  S2R R34, SR_TID.X ;  /* 0x0000000000227919 */ /* 0x000e220000002100 */
[----:B------:R-:W1:Y:S01]  /*0020*/  LDCU UR4, c[0x0][0x3a0] ;  /* 0x00007400ff0477ac */ /* 0x000e620008000800 */
[----:B------:R-:W-:Y:S01]  /*0030*/  BSSY.RECONVERGENT B0, `(.L_x_0) ;  /* 0x0000043000007945 */ /* 0x000fe20003800200 */
[----:B------:R-:W2:Y:S01]  /*0040*/  LDCU.64 UR6, c[0x0][0x358] ;  /* 0x00006b00ff0677ac */ /* 0x000ea20008000a00 */
[----:B-1----:R-:W-:-:S05]  /*0050*/  IMAD.U32 R0, RZ, RZ, UR4 ;  /* 0x00000004ff007e24 */ /* 0x002fca000f8e00ff */
[----:B------:R-:W-:-:S04]  /*0060*/  ISETP.GE.AND P1, PT, R0, 0x1, PT ;  /* 0x000000010000780c */ /* 0x000fc80003f26270 */
[----:B0-----:R-:W-:-:S13]  /*0070*/  ISETP.NE.OR P0, PT, R34, RZ, !P1 ;  /* 0x000000ff2200720c */ /* 0x001fda0004f05670 */
[----:B--2---:R-:W-:Y:S05]  /*0080*/  @P0 BRA `(.L_x_1) ;  /* 0x0000000000f40947 */ /* 0x004fea0003800000 */
[C---:B------:R-:W-:Y:S01]  /*0090*/  ISETP.GE.U32.AND P0, PT, R0.reuse, 0x10, PT ;  /* 0x000000100000780c */ /* 0x040fe20003f06070 */
[----:B------:R-:W-:Y:S01]  /*00a0*/  IMAD.MOV.U32 R2, RZ, RZ, RZ ;  /* 0x000000ffff027224 */ /* 0x000fe200078e00ff */
[----:B------:R-:W-:-:S04]  /*00b0*/  LOP3.LUT R3, R0, 0xf, RZ, 0xc0, !PT ;  /* 0x0000000f00037812 */ /* 0x000fc800078ec0ff */
[----:B------:R-:W-:-:S07]  /*00c0*/  ISETP.NE.AND P2, PT, R3, RZ, PT ;  /* 0x000000ff0300720c */ /* 0x000fce0003f45270 */
[----:B------:R-:W-:Y:S06]  /*00d0*/  @!P0 BRA `(.L_x_2) ;  /* 0x0000000000348947 */ /* 0x000fec0003800000 */
[----:B------:R-:W0:Y:S01]  /*00e0*/  S2UR UR5, SR_CgaCtaId ;  /* 0x00000000000579c3 */ /* 0x000e220000008800 */
[----:B------:R-:W-:Y:S01]  /*00f0*/  UMOV UR4, 0x400 ;  /* 0x0000040000047882 */ /* 0x000fe20000000000 */
[----:B------:R-:W-:Y:S01]  /*0100*/  LOP3.LUT R2, R0, 0x7ffffff0, RZ, 0xc0, !PT ;  /* 0x7ffffff000027812 */ /* 0x000fe200078ec0ff */
[----:B0-----:R-:W-:-:S03]  /*0110*/  ULEA UR5, UR5, UR4, 0x18 ;  /* 0x0000000405057291 */ /* 0x001fc6000f8ec0ff */
[----:B------:R-:W-:-:S09]  /*0120*/  UMOV UR4, URZ ;  /* 0x000000ff00047c82 */ /* 0x000fd20008000000 */
.L_x_3:
[----:B------:R-:W-:Y:S02]  /*0130*/  ULEA UR8, UR4, UR5, 0x2 ;  /* 0x0000000504087291 */ /* 0x000fe4000f8e10ff */
[----:B------:R-:W-:-:S06]  /*0140*/  UIADD3 UR4, UPT, UPT, UR4, 0x10, URZ ;  /* 0x0000001004047890 */ /* 0x000fcc000fffe0ff */
[----:B------:R-:W-:Y:S01]  /*0150*/  ISETP.NE.AND P0, PT, R2, UR4, PT ;  /* 0x0000000402007c0c */ /* 0x000fe2000bf05270 */
[----:B------:R-:W-:Y:S04]  /*0160*/  STS.128 [UR8], RZ ;  /* 0x000000ffff007988 */ /* 0x000fe80008000c08 */
[----:B------:R-:W-:Y:S04]  /*0170*/  STS.128 [UR8+0x10], RZ ;  /* 0x000010ffff007988 */ /* 0x000fe80008000c08 */
[----:B------:R-:W-:Y:S04]  /*0180*/  STS.128 [UR8+0x20], RZ ;  /* 0x000020ffff007988 */ /* 0x000fe80008000c08 */
[----:B------:R-:W-:Y:S01]  /*0190*/  STS.128 [UR8+0x30], RZ ;  /* 0x000030ffff007988 */ /* 0x000fe20008000c08 */
[----:B------:R-:W-:Y:S05]  /*01a0*/  @P0 BRA `(.L_x_3) ;  /* 0xfffffffc00e00947 */ /* 0x000fea000383ffff */
.L_x_2:
[----:B------:R-:W-:Y:S05]  /*01b0*/  @!P2 BRA `(.L_x_1) ;  /* 0x0000000000a8a947 */ /* 0x000fea0003800000 */
[----:B------:R-:W-:Y:S02]  /*01c0*/  ISETP.GE.U32.AND P0, PT, R3, 0x8, PT ;  /* 0x000000080300780c */ /* 0x000fe40003f06070 */
[----:B------:R-:W-:-:S04]  /*01d0*/  LOP3.LUT R5, R0, 0x7, RZ, 0xc0, !PT ;  /* 0x0000000700057812 */ /* 0x000fc800078ec0ff */
[----:B------:R-:W-:-:S07]  /*01e0*/  ISETP.NE.AND P2, PT, R5, RZ, PT ;  /* 0x000000ff0500720c */ /* 0x000fce0003f45270 */
[----:B------:R-:W-:Y:S06]  /*01f0*/  @!P0 BRA `(.L_x_4) ;  /* 0x0000000000348947 */ /* 0x000fec0003800000 */
[----:B------:R-:W0:Y:S01]  /*0200*/  S2R R4, SR_CgaCtaId ;  /* 0x0000000000047919 */ /* 0x000e220000008800 */
[----:B------:R-:W-:-:S04]  /*0210*/  MOV R3, 0x400 ;  /* 0x0000040000037802 */ /* 0x000fc80000000f00 */
[----:B0-----:R-:W-:-:S05]  /*0220*/  LEA R3, R4, R3, 0x18 ;  /* 0x0000000304037211 */ /* 0x001fca00078ec0ff */
[C---:B------:R-:W-:Y:S02]  /*0230*/  IMAD R3, R2.reuse, 0x4, R3 ;  /* 0x0000000402037824 */ /* 0x040fe400078e0203 */
[----:B------:R-:W-:-:S03]  /*0240*/  VIADD R2, R2, 0x8 ;  /* 0x0000000802027836 */ /* 0x000fc60000000000 */
[----:B------:R0:W-:Y:S04]  /*0250*/  STS [R3], RZ ;  /* 0x000000ff03007388 */ /* 0x0001e80000000800 */
[----:B------:R0:W-:Y:S04]  /*0260*/  STS [R3+0x4], RZ ;  /* 0x000004ff03007388 */ /* 0x0001e80000000800 */
[----:B------:R0:W-:Y:S04]  /*0270*/  STS [R3+0x8], RZ ;  /* 0x000008ff03007388 */ /* 0x0001e80000000800 */
[----:B------:R0:W-:Y:S04]  /*0280*/  STS [R3+0xc], RZ ;  /* 0x00000cff03007388 */ /* 0x0001e80000000800 */
[----:B------:R0:W-:Y:S04]  /*0290*/  STS [R3+0x10], RZ ;  /* 0x000010ff03007388 */ /* 0x0001e80000000800 */
[----:B------:R0:W-:Y:S04]  /*02a0*/  STS [R3+0x14], RZ ;  /* 0x000014ff03007388 */ /* 0x0001e80000000800 */
[----:B------:R0:W-:Y:S04]  /*02b0*/  STS [R3+0x18], RZ ;  /* 0x000018ff03007388 */ /* 0x0001e80000000800 */
[----:B------:R0:W-:Y:S02]  /*02c0*/  STS [R3+0x1c], RZ ;  /* 0x00001cff03007388 */ /* 0x0001e40000000800 */
.L_x_4:
[----:B------:R-:W-:Y:S05]  /*02d0*/  @!P2 BRA `(.L_x_1) ;  /* 0x000000000060a947 */ /* 0x000fea0003800000 */
[----:B------:R-:W-:Y:S02]  /*02e0*/  ISETP.GE.U32.AND P0, PT, R5, 0x4, PT ;  /* 0x000000040500780c */ /* 0x000fe40003f06070 */
[----:B------:R-:W-:-:S04]  /*02f0*/  LOP3.LUT R6, R0, 0x3, RZ, 0xc0, !PT ;  /* 0x0000000300067812 */ /* 0x000fc800078ec0ff */
[----:B------:R-:W-:-:S07]  /*0300*/  ISETP.NE.AND P2, PT, R6, RZ, PT ;  /* 0x000000ff0600720c */ /* 0x000fce0003f45270 */
[----:B------:R-:W-:Y:S06]  /*0310*/  @!P0 BRA `(.L_x_5) ;  /* 0x0000000000248947 */ /* 0x000fec0003800000 */
[----:B------:R-:W1:Y:S01]  /*0320*/  S2R R4, SR_CgaCtaId ;  /* 0x0000000000047919 */ /* 0x000e620000008800 */
[----:B0-----:R-:W-:-:S04]  /*0330*/  MOV R3, 0x400 ;  /* 0x0000040000037802 */ /* 0x001fc80000000f00 */
[----:B-1----:R-:W-:-:S05]  /*0340*/  LEA R3, R4, R3, 0x18 ;  /* 0x0000000304037211 */ /* 0x002fca00078ec0ff */
[C---:B------:R-:W-:Y:S02]  /*0350*/  IMAD R3, R2.reuse, 0x4, R3 ;  /* 0x0000000402037824 */ /* 0x040fe400078e0203 */
[----:B------:R-:W-:-:S03]  /*0360*/  VIADD R2, R2, 0x4 ;  /* 0x0000000402027836 */ /* 0x000fc60000000000 */
[----:B------:R1:W-:Y:S04]  /*0370*/  STS [R3], RZ ;  /* 0x000000ff03007388 */ /* 0x0003e80000000800 */
[----:B------:R1:W-:Y:S04]  /*0380*/  STS [R3+0x4], RZ ;  /* 0x000004ff03007388 */ /* 0x0003e80000000800 */
[----:B------:R1:W-:Y:S04]  /*0390*/  STS [R3+0x8], RZ ;  /* 0x000008ff03007388 */ /* 0x0003e80000000800 */
[----:B------:R1:W-:Y:S02]  /*03a0*/  STS [R3+0xc], RZ ;  /* 0x00000cff03007388 */ /* 0x0003e40000000800 */
.L_x_5:
[----:B------:R-:W-:Y:S05]  /*03b0*/  @!P2 BRA `(.L_x_1) ;  /* 0x000000000028a947 */ /* 0x000fea0003800000 */
[----:B------:R-:W2:Y:S01]  /*03c0*/  S2R R4, SR_CgaCtaId ;  /* 0x0000000000047919 */ /* 0x000ea20000008800 */
[----:B01----:R-:W-:Y:S01]  /*03d0*/  MOV R3, 0x400 ;  /* 0x0000040000037802 */ /* 0x003fe20000000f00 */
[----:B------:R-:W-:-:S03]  /*03e0*/  UMOV UR4, URZ ;  /* 0x000000ff00047c82 */ /* 0x000fc60008000000 */
[----:B--2---:R-:W-:-:S07]  /*03f0*/  LEA R5, R4, R3, 0x18 ;  /* 0x0000000304057211 */ /* 0x004fce00078ec0ff */
.L_x_6:
[C---:B------:R-:W-:Y:S01]  /*0400*/  IMAD R3, R2.reuse, 0x4, R5 ;  /* 0x0000000402037824 */ /* 0x040fe200078e0205 */
[----:B------:R-:W-:Y:S01]  /*0410*/  UIADD3 UR4, UPT, UPT, UR4, 0x1, URZ ;  /* 0x0000000104047890 */ /* 0x000fe2000fffe0ff */
[----:B------:R-:W-:-:S03]  /*0420*/  VIADD R2, R2, 0x1 ;  /* 0x0000000102027836 */ /* 0x000fc60000000000 */
[----:B------:R2:W-:Y:S02]  /*0430*/  STS [R3], RZ ;  /* 0x000000ff03007388 */ /* 0x0005e40000000800 */
[----:B------:R-:W-:-:S13]  /*0440*/  ISETP.NE.AND P0, PT, R6, UR4, PT ;  /* 0x0000000406007c0c */ /* 0x000fda000bf05270 */
[----:B--2---:R-:W-:Y:S05]  /*0450*/  @P0 BRA `(.L_x_6) ;  /* 0xfffffffc00e80947 */ /* 0x004fea000383ffff */
.L_x_1:
[----:B------:R-:W-:Y:S05]  /*0460*/  BSYNC.RECONVERGENT B0 ;  /* 0x0000000000007941 */ /* 0x000fea0003800200 */
.L_x_0:
[----:B01----:R-:W0:Y:S08]  /*0470*/  LDC.64 R2, c[0x0][0x390] ;  /* 0x0000e400ff027b82 */ /* 0x003e300000000a00 */
[----:B------:R-:W-:Y:S06]  /*0480*/  BAR.SYNC.DEFER_BLOCKING 0x0 ;  /* 0x0000000000007b1d */ /* 0x000fec0000010000 */
[----:B------:R-:W1:Y:S01]  /*0490*/  S2R R4, SR_TID.Y ;  /* 0x0000000000047919 */ /* 0x000e620000002200 */
[----:B------:R-:W1:Y:S01]  /*04a0*/  S2R R5, SR_CTAID.Y ;  /* 0x0000000000057919 */ /* 0x000e620000002600 */
[----:B------:R-:W1:Y:S01]  /*04b0*/  LDCU UR9, c[0x0][0x364] ;  /* 0x00006c80ff0977ac */ /* 0x000e620008000800 */
[----:B------:R-:W2:Y:S01]  /*04c0*/  LDC R6, c[0x0][0x3a4] ;  /* 0x0000e900ff067b82 */ /* 0x000ea20000000800 */
[----:B------:R-:W3:Y:S01]  /*04d0*/  LDCU.64 UR4, c[0x0][0x3a8] ;  /* 0x00007500ff0477ac */ /* 0x000ee20008000a00 */
[----:B0-----:R-:W4:Y:S06]  /*04e0*/  LDG.E R11, desc[UR6][R2.64+0x4] ;  /* 0x00000406020b7981 */ /* 0x001f2c000c1e1900 */
[----:B------:R-:W0:Y:S01]  /*04f0*/  S2UR UR8, SR_CTAID.X ;  /* 0x00000000000879c3 */ /* 0x000e220000002500 */
[----:B------:R-:W-:Y:S07]  /*0500*/  BSSY.RECONVERGENT B1, `(.L_x_7) ;  /* 0x00001d6000017945 */ /* 0x000fee0003800200 */
[----:B------:R-:W5:Y:S01]  /*0510*/  LDC R7, c[0x0][0x360] ;  /* 0x0000d800ff077b82 */ /* 0x000f620000000800 */
[----:B---3--:R-:W-:Y:S01]  /*0520*/  UIADD3 UR4, UPT, UPT, UR4, -0x1, URZ ;  /* 0xffffffff04047890 */ /* 0x008fe2000fffe0ff */
[----:B--2---:R-:W-:-:S05]  /*0530*/  VIADD R6, R6, 0xffffffff ;  /* 0xffffffff06067836 */ /* 0x004fca0000000000 */
[----:B------:R-:W-:Y:S01]  /*0540*/  ISETP.NE.AND P2, PT, R34, UR4, PT ;  /* 0x0000000422007c0c */ /* 0x000fe2000bf45270 */
[----:B-1----:R-:W-:Y:S01]  /*0550*/  IMAD R4, R5, UR9, R4 ;  /* 0x0000000905047c24 */ /* 0x002fe2000f8e0204 */
[----:B0-----:R-:W-:Y:S01]  /*0560*/  ISETP.NE.AND P0, PT, R6, UR8, PT ;  /* 0x0000000806007c0c */ /* 0x001fe2000bf05270 */
[----:B-----5:R-:W-:-:S04]  /*0570*/  IMAD R5, R7, UR8, R34 ;  /* 0x0000000807057c24 */ /* 0x020fc8000f8e0222 */
[----:B----4-:R-:W-:-:S04]  /*0580*/  IMAD R4, R11, R4, R5 ;  /* 0x000000040b047224 */ /* 0x010fc800078e0205 */
[----:B------:R-:W-:-:S04]  /*0590*/  IMAD R10, R4, UR5, RZ ;  /* 0x00000005040a7c24 */ /* 0x000fc8000f8e02ff */
[----:B------:R-:W-:-:S05]  /*05a0*/  VIADD R9, R10, UR5 ;  /* 0x000000050a097c36 */ /* 0x000fca0008000000 */
[----:B------:R-:W-:-:S04]  /*05b0*/  @!P0 SEL R9, R11, R9, !P2 ;  /* 0x000000090b098207 */ /* 0x000fc80005000000 */
[----:B------:R-:W-:-:S04]  /*05c0*/  ISETP.GE.AND P0, PT, R10, R9, PT ;  /* 0x000000090a00720c */ /* 0x000fc80003f06270 */
[----:B------:R-:W-:-:S04]  /*05d0*/  ISETP.GT.OR P0, PT, R9, R11, P0 ;  /* 0x0000000b0900720c */ /* 0x000fc80000704670 */
[----:B------:R-:W-:-:S13]  /*05e0*/  ISETP.GE.OR P0, PT, R10, R11, P0 ;  /* 0x0000000b0a00720c */ /* 0x000fda0000706670 */
[----:B------:R-:W-:Y:S05]  /*05f0*/  @P0 BRA `(.L_x_8) ;  /* 0x0000001c00180947 */ /* 0x000fea0003800000 */
[----:B------:R-:W-:Y:S05]  /*0600*/  @!P1 BRA `(.L_x_9) ;  /* 0x0000001400c89947 */ /* 0x000fea0003800000 */
[----:B------:R-:W2:Y:S01]  /*0610*/  LDG.E R8, desc[UR6][R2.64] ;  /* 0x0000000602087981 */ /* 0x000ea2000c1e1900 */
[----:B------:R-:W-:Y:S01]  /*0620*/  BSSY.RECONVERGENT B0, `(.L_x_10) ;  /* 0x000016f000007945 */ /* 0x000fe20003800200 */
[----:B------:R-:W-:Y:S01]  /*0630*/  IMAD.MOV.U32 R7, RZ, RZ, R10 ;  /* 0x000000ffff077224 */ /* 0x000fe200078e000a */
[----:B--2---:R-:W-:-:S04]  /*0640*/  VIMNMX R5, PT, PT, R8, 0x1, !PT ;  /* 0x0000000108057848 */ /* 0x004fc80007fe0100 */
[C---:B------:R-:W-:Y:S02]  /*0650*/  LOP3.LUT R6, R5.reuse, 0x3, RZ, 0xc0, !PT ;  /* 0x0000000305067812 */ /* 0x040fe400078ec0ff */
[----:B------:R-:W-:-:S07]  /*0660*/  LOP3.LUT R5, R5, 0x7ffffffc, RZ, 0xc0, !PT ;  /* 0x7ffffffc05057812 */ /* 0x000fce00078ec0ff */
.L_x_53:
[----:B------:R-:W-:-:S13]  /*0670*/  ISETP.GE.AND P0, PT, R8, 0x1, PT ;  /* 0x000000010800780c */ /* 0x000fda0003f06270 */
[----:B0-----:R-:W-:Y:S05]  /*0680*/  @P0 BRA `(.L_x_11) ;  /* 0x0000000000f40947 */ /* 0x001fea0003800000 */
[----:B------:R-:W0:Y:S01]  /*0690*/  LDCU UR4, c[0x0][0x3a0] ;  /* 0x00007400ff0477ac */ /* 0x000e220008000800 */
[----:B------:R-:W-:Y:S02]  /*06a0*/  IMAD.MOV.U32 R4, RZ, RZ, -0x40800000 ;  /* 0xbf800000ff047424 */ /* 0x000fe400078e00ff */
[----:B------:R-:W-:Y:S02]  /*06b0*/  IMAD.MOV.U32 R13, RZ, RZ, RZ ;  /* 0x000000ffff0d7224 */ /* 0x000fe400078e00ff */
[----:B------:R-:W-:Y:S02]  /*06c0*/  IMAD.MOV.U32 R3, RZ, RZ, RZ ;  /* 0x000000ffff037224 */ /* 0x000fe400078e00ff */
[----:B0-----:R-:W-:-:S05]  /*06d0*/  IMAD.U32 R0, RZ, RZ, UR4 ;  /* 0x00000004ff007e24 */ /* 0x001fca000f8e00ff */
[----:B------:R-:W-:-:S13]  /*06e0*/  ISETP.GE.U32.AND P0, PT, R0, 0x4, PT ;  /* 0x000000040000780c */ /* 0x000fda0003f06070 */
[----:B------:R-:W-:Y:S05]  /*06f0*/  @!P0 BRA `(.L_x_12) ;  /* 0x0000000000c08947 */ /* 0x000fea0003800000 */
[----:B------:R-:W-:Y:S01]  /*0700*/  LOP3.LUT R13, R0, 0x7ffffffc, RZ, 0xc0, !PT ;  /* 0x7ffffffc000d7812 */ /* 0x000fe200078ec0ff */
[----:B------:R-:W-:Y:S01]  /*0710*/  IMAD.MOV.U32 R4, RZ, RZ, -0x40800000 ;  /* 0xbf800000ff047424 */ /* 0x000fe200078e00ff */
[----:B------:R-:W-:-:S03]  /*0720*/  CS2R R2, SRZ ;  /* 0x0000000000027805 */ /* 0x000fc6000001ff00 */
[----:B------:R-:W-:-:S05]  /*0730*/  IMAD.MOV R12, RZ, RZ, -R13 ;  /* 0x000000ffff0c7224 */ /* 0x000fca00078e0a0d */
[----:B------:R-:W-:-:S13]  /*0740*/  ISETP.GE.AND P0, PT, R12, RZ, PT ;  /* 0x000000ff0c00720c */ /* 0x000fda0003f06270 */
[----:B------:R-:W-:Y:S05]  /*0750*/  @P0 BRA `(.L_x_13) ;  /* 0x00000000008c0947 */ /* 0x000fea0003800000 */
[----:B------:R-:W-:Y:S01]  /*0760*/  IMAD.MOV R14, RZ, RZ, -R12 ;  /* 0x000000ffff0e7224 */ /* 0x000fe200078e0a0c */
[----:B------:R-:W-:-:S04]  /*0770*/  PLOP3.LUT P0, PT, PT, PT, PT, 0x80, 0x8 ;  /* 0x000000000008781c */ /* 0x000fc80003f0f070 */
[----:B------:R-:W-:-:S13]  /*0780*/  ISETP.GT.AND P1, PT, R14, 0xc, PT ;  /* 0x0000000c0e00780c */ /* 0x000fda0003f24270 */
[----:B------:R-:W-:Y:S05]  /*0790*/  @!P1 BRA `(.L_x_14) ;  /* 0x0000000000449947 */ /* 0x000fea0003800000 */
[----:B------:R-:W-:-:S13]  /*07a0*/  PLOP3.LUT P0, PT, PT, PT, PT, 0x8, 0x80 ;  /* 0x000000000080781c */ /* 0x000fda0003f0e170 */
.L_x_15:
[----:B------:R-:W-:Y:S01]  /*07b0*/  FSETP.NEU.AND P2, PT, R4, -1, PT ;  /* 0xbf8000000400780b */ /* 0x000fe20003f4d000 */
[----:B------:R-:W-:-:S03]  /*07c0*/  VIADD R12, R12, 0x10 ;  /* 0x000000100c0c7836 */ /* 0x000fc60000000000 */
[----:B------:R-:W-:Y:S02]  /*07d0*/  FSEL R4, R4, RZ, P2 ;  /* 0x000000ff04047208 */ /* 0x000fe40001000000 */
[----:B------:R-:W-:Y:S02]  /*07e0*/  SEL R3, R2, R3, !P2 ;  /* 0x0000000302037207 */ /* 0x000fe40005000000 */
[----:B------:R-:W-:Y:S02]  /*07f0*/  FSETP.NEU.AND P3, PT, R4, -1, PT ;  /* 0xbf8000000400780b */ /* 0x000fe40003f6d000 */
[----:B------:R-:W-:Y:S02]  /*0800*/  ISETP.GE.AND P2, PT, R12, -0xc, PT ;  /* 0xfffffff40c00780c */ /* 0x000fe40003f46270 */
[----:B------:R-:W-:-:S04]  /*0810*/  FSEL R4, R4, RZ, P3 ;  /* 0x000000ff04047208 */ /* 0x000fc80001800000 */
[----:B------:R-:W-:-:S04]  /*0820*/  FSETP.NEU.AND P4, PT, R4, -1, PT ;  /* 0xbf8000000400780b */ /* 0x000fc80003f8d000 */
[----:B------:R-:W-:Y:S01]  /*0830*/  FSEL R4, R4, RZ, P4 ;  /* 0x000000ff04047208 */ /* 0x000fe20002000000 */
[----:B------:R-:W-:-:S03]  /*0840*/  @!P3 VIADD R3, R2, 0x4 ;  /* 0x000000040203b836 */ /* 0x000fc60000000000 */
[----:B------:R-:W-:-:S04]  /*0850*/  FSETP.NEU.AND P1, PT, R4, -1, PT ;  /* 0xbf8000000400780b */ /* 0x000fc80003f2d000 */
[----:B------:R-:W-:Y:S01]  /*0860*/  FSEL R4, R4, RZ, P1 ;  /* 0x000000ff04047208 */ /* 0x000fe20000800000 */
[----:B------:R-:W-:-:S08]  /*0870*/  @!P4 VIADD R3, R2, 0x8 ;  /* 0x000000080203c836 */ /* 0x000fd00000000000 */
[C---:B------:R-:W-:Y:S02]  /*0880*/  @!P1 VIADD R3, R2.reuse, 0xc ;  /* 0x0000000c02039836 */ /* 0x040fe40000000000 */
[----:B------:R-:W-:Y:S01]  /*0890*/  VIADD R2, R2, 0x10 ;  /* 0x0000001002027836 */ /* 0x000fe20000000000 */
[----:B------:R-:W-:Y:S06]  /*08a0*/  @!P2 BRA `(.L_x_15) ;  /* 0xfffffffc00c0a947 */ /* 0x000fec000383ffff */
.L_x_14:
[----:B------:R-:W-:-:S04]  /*08b0*/  IADD3 R14, PT, PT, -R12, RZ, RZ ;  /* 0x000000ff0c0e7210 */ /* 0x000fc80007ffe1ff */
[----:B------:R-:W-:-:S13]  /*08c0*/  ISETP.GT.AND P1, PT, R14, 0x4, PT ;  /* 0x000000040e00780c */ /* 0x000fda0003f24270 */
[----:B------:R-:W-:Y:S05]  /*08d0*/  @!P1 BRA `(.L_x_16) ;  /* 0x0000000000249947 */ /* 0x000fea0003800000 */
[----:B------:R-:W-:Y:S01]  /*08e0*/  FSETP.NEU.AND P1, PT, R4, -1, PT ;  /* 0xbf8000000400780b */ /* 0x000fe20003f2d000 */
[----:B------:R-:W-:Y:S01]  /*08f0*/  VIADD R12, R12, 0x8 ;  /* 0x000000080c0c7836 */ /* 0x000fe20000000000 */
[----:B------:R-:W-:Y:S02]  /*0900*/  PLOP3.LUT P0, PT, PT, PT, PT, 0x8, 0x80 ;  /* 0x000000000080781c */ /* 0x000fe40003f0e170 */
[----:B------:R-:W-:Y:S02]  /*0910*/  FSEL R4, R4, RZ, P1 ;  /* 0x000000ff04047208 */ /* 0x000fe40000800000 */
[----:B------:R-:W-:Y:S02]  /*0920*/  SEL R3, R2, R3, !P1 ;  /* 0x0000000302037207 */ /* 0x000fe40004800000 */
[----:B------:R-:W-:-:S04]  /*0930*/  FSETP.NEU.AND P2, PT, R4, -1, PT ;  /* 0xbf8000000400780b */ /* 0x000fc80003f4d000 */
[----:B------:R-:W-:-:S09]  /*0940*/  FSEL R4, R4, RZ, P2 ;  /* 0x000000ff04047208 */ /* 0x000fd20001000000 */
[C---:B------:R-:W-:Y:S02]  /*0950*/  @!P2 VIADD R3, R2.reuse, 0x4 ;  /* 0x000000040203a836 */ /* 0x040fe40000000000 */
[----:B------:R-:W-:-:S07]  /*0960*/  VIADD R2, R2, 0x8 ;  /* 0x0000000802027836 */ /* 0x000fce0000000000 */
.L_x_16:
[----:B------:R-:W-:-:S13]  /*0970*/  ISETP.NE.OR P0, PT, R12, RZ, P0 ;  /* 0x000000ff0c00720c */ /* 0x000fda0000705670 */
[----:B------:R-:W-:Y:S05]  /*0980*/  @!P0 BRA `(.L_x_12) ;  /* 0x00000000001c8947 */ /* 0x000fea0003800000 */
.L_x_13:
[----:B------:R-:W-:Y:S01]  /*0990*/  VIADD R12, R12, 0x4 ;  /* 0x000000040c0c7836 */ /* 0x000fe20000000000 */
[----:B------:R-:W-:-:S04]  /*09a0*/  FSETP.NEU.AND P1, PT, R4, -1, PT ;  /* 0xbf8000000400780b */ /* 0x000fc80003f2d000 */
[----:B------:R-:W-:Y:S02]  /*09b0*/  ISETP.NE.AND P0, PT, R12, RZ, PT ;  /* 0x000000ff0c00720c */ /* 0x000fe40003f05270 */
[C---:B------:R-:W-:Y:S01]  /*09c0*/  SEL R3, R2.reuse, R3, !P1 ;  /* 0x0000000302037207 */ /* 0x040fe20004800000 */
[----:B------:R-:W-:Y:S01]  /*09d0*/  VIADD R2, R2, 0x4 ;  /* 0x0000000402027836 */ /* 0x000fe20000000000 */
[----:B------:R-:W-:-:S09]  /*09e0*/  FSEL R4, R4, RZ, P1 ;  /* 0x000000ff04047208 */ /* 0x000fd20000800000 */
[----:B------:R-:W-:Y:S05]  /*09f0*/  @P0 BRA `(.L_x_13) ;  /* 0xfffffffc00e40947 */ /* 0x000fea000383ffff */
.L_x_12:
[----:B------:R-:W-:Y:S01]  /*0a00*/  LOP3.LUT P0, RZ, R0, 0x3, RZ, 0xc0, !PT ;  /* 0x0000000300ff7812 */ /* 0x000fe2000780c0ff */
[----:B------:R-:W-:Y:S01]  /*0a10*/  IMAD.MOV.U32 R2, RZ, RZ, R3 ;  /* 0x000000ffff027224 */ /* 0x000fe200078e0003 */
[----:B------:R-:W-:-:S11]  /*0a20*/  FSETP.NEU.AND P1, PT, R4, -1, PT ;  /* 0xbf8000000400780b */ /* 0x000fd60003f2d000 */
[----:B------:R-:W-:Y:S02]  /*0a30*/  @P0 SEL R2, R13, R2, !P1 ;  /* 0x000000020d020207 */ /* 0x000fe40004800000 */
[----:B------:R-:W-:Y:S01]  /*0a40*/  @P0 FSEL R4, R4, RZ, P1 ;  /* 0x000000ff04040208 */ /* 0x000fe20000800000 */
[----:B------:R-:W-:Y:S06]  /*0a50*/  BRA `(.L_x_17) ;  /* 0x0000001000847947 */ /* 0x000fec0003800000 */
.L_x_11:
[----:B------:R-:W-:Y:S01]  /*0a60*/  IMAD.MOV.U32 R4, RZ, RZ, -0x40800000 ;  /* 0xbf800000ff047424 */ /* 0x000fe200078e00ff */
[----:B------:R-:W-:-:S07]  /*0a70*/  CS2R R2, SRZ ;  /* 0x0000000000027805 */ /* 0x000fce000001ff00 */
.L_x_52:
[----:B------:R-:W-:Y:S01]  /*0a80*/  ISETP.GE.AND P0, PT, R8, 0x4, PT ;  /* 0x000000040800780c */ /* 0x000fe20003f06270 */
[----:B------:R-:W-:Y:S01]  /*0a90*/  IMAD.MOV.U32 R0, RZ, RZ, RZ ;  /* 0x000000ffff007224 */ /* 0x000fe200078e00ff */
[----:B------:R-:W-:-:S11]  /*0aa0*/  CS2R R12, SRZ ;  /* 0x00000000000c7805 */ /* 0x000fd6000001ff00 */
[----:B------:R-:W-:Y:S05]  /*0ab0*/  @!P0 BRA `(.L_x_18) ;  /* 0x0000000800508947 */ /* 0x000fea0003800000 */
[----:B------:R-:W-:Y:S02]  /*0ac0*/  IMAD.MOV.U32 R39, RZ, RZ, RZ ;  /* 0x000000ffff277224 */ /* 0x000fe400078e00ff */
[----:B------:R-:W-:-:S07]  /*0ad0*/  IMAD.MOV.U32 R0, RZ, RZ, RZ ;  /* 0x000000ffff007224 */ /* 0x000fce00078e00ff */
.L_x_35:
[----:B0-----:R-:W0:Y:S01]  /*0ae0*/  LDC.64 R32, c[0x0][0x380] ;  /* 0x0000e000ff207b82 */ /* 0x001e220000000a00 */
[----:B------:R-:W-:Y:S02]  /*0af0*/  IMAD R15, R11, R0, R7 ;  /* 0x000000000b0f7224 */ /* 0x000fe400078e0207 */
[----:B------:R-:W-:-:S05]  /*0b00*/  IMAD R17, R8, R3, R0 ;  /* 0x0000000308117224 */ /* 0x000fca00078e0200 */
[----:B-1----:R-:W1:Y:S01]  /*0b10*/  LDC.64 R12, c[0x0][0x388] ;  /* 0x0000e200ff0c7b82 */ /* 0x002e620000000a00 */
[----:B0-----:R-:W-:-:S05]  /*0b20*/  IMAD.WIDE R32, R15, 0x4, R32 ;  /* 0x000000040f207825 */ /* 0x001fca00078e0220 */
[----:B------:R-:W2:Y:S01]  /*0b30*/  LDG.E R38, desc[UR6][R32.64] ;  /* 0x0000000620267981 */ /* 0x000ea2000c1e1900 */
[----:B-1----:R-:W-:-:S05]  /*0b40*/  IMAD.WIDE.U32 R12, R17, 0x4, R12 ;  /* 0x00000004110c7825 */ /* 0x002fca00078e000c */
[----:B------:R-:W2:Y:S01]  /*0b50*/  LDG.E R15, desc[UR6][R12.64] ;  /* 0x000000060c0f7981 */ /* 0x000ea2000c1e1900 */
[----:B------:R-:W-:Y:S01]  /*0b60*/  VIADD R0, R0, 0x4 ;  /* 0x0000000400007836 */ /* 0x000fe20000000000 */
[----:B------:R-:W-:Y:S01]  /*0b70*/  BSSY.RECONVERGENT B2, `(.L_x_19) ;  /* 0x0000008000027945 */ /* 0x000fe20003800200 */
[----:B------:R-:W-:-:S03]  /*0b80*/  MOV R36, 0xbf0 ;  /* 0x00000bf000247802 */ /* 0x000fc60000000f00 */
[----:B------:R-:W-:Y:S01]  /*0b90*/  ISETP.NE.AND P0, PT, R0, R5, PT ;  /* 0x000000050000720c */ /* 0x000fe20003f05270 */
[----:B--2---:R-:W-:-:S04]  /*0ba0*/  FADD R38, R38, -R15 ;  /* 0x8000000f26267221 */ /* 0x004fc80000000000 */
[----:B------:R-:W0:Y:S02]  /*0bb0*/  F2F.F64.F32 R30, R38 ;  /* 0x00000026001e7310 */ /* 0x000e240000201800 */
[----:B0-----:R-:W-:-:S10]  /*0bc0*/  DADD R14, -RZ, |R30| ;  /* 0x00000000ff0e7229 */ /* 0x001fd4000000051e */
[----:B------:R-:W-:-:S07]  /*0bd0*/  IMAD.MOV.U32 R35, RZ, RZ, R15 ;  /* 0x000000ffff237224 */ /* 0x000fce00078e000f */
[----:B------:R-:W-:Y:S05]  /*0be0*/  CALL.REL.NOINC `($_Z13fuzzyCMedoidsPfS_PiS_iiii$__internal_accurate_pow) ;  /* 0x0000001c00987944 */ /* 0x000fea0003c00000 */
[----:B------:R-:W-:Y:S05]  /*0bf0*/  BSYNC.RECONVERGENT B2 ;  /* 0x0000000000027941 */ /* 0x000fea0003800200 */
.L_x_19:
[----:B------:R-:W-:Y:S01]  /*0c00*/  DADD R16, R30, 2 ;  /* 0x400000001e107429 */ /* 0x000fe20000000000 */
[----:B------:R-:W-:Y:S01]  /*0c10*/  FSETP.NEU.AND P1, PT, R38, RZ, PT ;  /* 0x000000ff2600720b */ /* 0x000fe20003f2d000 */
[----:B------:R-:W-:Y:S08]  /*0c20*/  BSSY.RECONVERGENT B2, `(.L_x_20) ;  /* 0x000000e000027945 */ /* 0x000ff00003800200 */
[----:B------:R-:W-:-:S02]  /*0c30*/  LOP3.LUT R16, R17, 0x7ff00000, RZ, 0xc0, !PT ;  /* 0x7ff0000011107812 */ /* 0x000fc400078ec0ff */
[----:B------:R-:W-:Y:S02]  /*0c40*/  FSEL R17, R14, RZ, P1 ;  /* 0x000000ff0e117208 */ /* 0x000fe40000800000 */
[----:B------:R-:W-:Y:S02]  /*0c50*/  ISETP.NE.AND P2, PT, R16, 0x7ff00000, PT ;  /* 0x7ff000001000780c */ /* 0x000fe40003f45270 */
[----:B------:R-:W-:-:S11]  /*0c60*/  FSEL R16, R15, RZ, P1 ;  /* 0x000000ff0f107208 */ /* 0x000fd60000800000 */
[----:B------:R-:W-:Y:S05]  /*0c70*/  @P2 BRA `(.L_x_21) ;  /* 0x0000000000202947 */ /* 0x000fea0003800000 */
[----:B------:R-:W-:-:S13]  /*0c80*/  FSETP.NAN.AND P1, PT, R38, R38, PT ;  /* 0x000000262600720b */ /* 0x000fda0003f28000 */
[----:B------:R-:W-:Y:S05]  /*0c90*/  @P1 BRA `(.L_x_22) ;  /* 0x0000000000141947 */ /* 0x000fea0003800000 */
[----:B------:R-:W-:-:S14]  /*0ca0*/  DSETP.NEU.AND P1, PT, |R30|, +INF , PT ;  /* 0x7ff000001e00742a */ /* 0x000fdc0003f2d200 */
[----:B------:R-:W-:Y:S05]  /*0cb0*/  @P1 BRA `(.L_x_21) ;  /* 0x0000000000101947 */ /* 0x000fea0003800000 */
[----:B------:R-:W-:Y:S02]  /*0cc0*/  IMAD.MOV.U32 R16, RZ, RZ, 0x0 ;  /* 0x00000000ff107424 */ /* 0x000fe400078e00ff */
[----:B------:R-:W-:Y:S01]  /*0cd0*/  IMAD.MOV.U32 R17, RZ, RZ, 0x7ff00000 ;  /* 0x7ff00000ff117424 */ /* 0x000fe200078e00ff */
[----:B------:R-:W-:Y:S06]  /*0ce0*/  BRA `(.L_x_21) ;  /* 0x0000000000047947 */ /* 0x000fec0003800000 */
.L_x_22:
[----:B------:R-:W-:-:S11]  /*0cf0*/  DADD R16, R30, 2 ;  /* 0x400000001e107429 */ /* 0x000fd60000000000 */
.L_x_21:
[----:B------:R-:W-:Y:S05]  /*0d00*/  BSYNC.RECONVERGENT B2 ;  /* 0x0000000000027941 */ /* 0x000fea0003800200 */
.L_x_20:
[----:B------:R-:W-:Y:S01]  /*0d10*/  IMAD.WIDE R30, R11, 0x4, R32 ;  /* 0x000000040b1e7825 */ /* 0x000fe200078e0220 */
[----:B------:R-:W2:Y:S04]  /*0d20*/  LDG.E R18, desc[UR6][R12.64+0x4] ;  /* 0x000004060c127981 */ /* 0x000ea8000c1e1900 */
[----:B------:R-:W2:Y:S01]  /*0d30*/  LDG.E R37, desc[UR6][R30.64] ;  /* 0x000000061e257981 */ /* 0x000ea2000c1e1900 */
[----:B------:R-:W0:Y:S01]  /*0d40*/  F2F.F64.F32 R14, R39 ;  /* 0x00000027000e7310 */ /* 0x000e220000201800 */
[----:B------:R-:W-:Y:S01]  /*0d50*/  FSETP.NEU.AND P1, PT, R38, 1, PT ;  /* 0x3f8000002600780b */ /* 0x000fe20003f2d000 */
[----:B------:R-:W-:Y:S01]  /*0d60*/  BSSY.RECONVERGENT B2, `(.L_x_23) ;  /* 0x000000b000027945 */ /* 0x000fe20003800200 */
[----:B------:R-:W-:Y:S02]  /*0d70*/  MOV R36, 0xe10 ;  /* 0x00000e1000247802 */ /* 0x000fe40000000f00 */
[----:B------:R-:W-:-:S02]  /*0d80*/  FSEL R16, R16, RZ, P1 ;  /* 0x000000ff10107208 */ /* 0x000fc40000800000 */
[----:B------:R-:W-:-:S06]  /*0d90*/  FSEL R17, R17, 1.875, P1 ;  /* 0x3ff0000011117808 */ /* 0x000fcc0000800000 */
[----:B0-----:R-:W-:-:S06]  /*0da0*/  DADD R16, R14, R16 ;  /* 0x000000000e107229 */ /* 0x001fcc0000000010 */
[----:B------:R-:W-:Y:S01]  /*0db0*/  F2F.F32.F64 R38, R16 ;  /* 0x0000001000267310 */ /* 0x000fe20000301000 */
[----:B--2---:R-:W-:-:S07]  /*0dc0*/  FADD R37, R37, -R18 ;  /* 0x8000001225257221 */ /* 0x004fce0000000000 */
[----:B------:R-:W0:Y:S02]  /*0dd0*/  F2F.F64.F32 R32, R37 ;  /* 0x0000002500207310 */ /* 0x000e240000201800 */
[----:B0-----:R-:W-:-:S10]  /*0de0*/  DADD R14, -RZ, |R32| ;  /* 0x00000000ff0e7229 */ /* 0x001fd40000000520 */
[----:B------:R-:W-:-:S07]  /*0df0*/  IMAD.MOV.U32 R35, RZ, RZ, R15 ;  /* 0x000000ffff237224 */ /* 0x000fce00078e000f */
[----:B------:R-:W-:Y:S05]  /*0e00*/  CALL.REL.NOINC `($_Z13fuzzyCMedoidsPfS_PiS_iiii$__internal_accurate_pow) ;  /* 0x0000001c00107944 */ /* 0x000fea0003c00000 */
[----:B------:R-:W-:Y:S05]  /*0e10*/  BSYNC.RECONVERGENT B2 ;  /* 0x0000000000027941 */ /* 0x000fea0003800200 */
.L_x_23:
        /* <DEDUP_REMOVED lines=15> */
.L_x_26:
[----:B------:R-:W-:-:S11]  /*0f10*/  DADD R16, R32, 2 ;  /* 0x4000000020107429 */ /* 0x000fd60000000000 */
.L_x_25:
[----:B------:R-:W-:Y:S05]  /*0f20*/  BSYNC.RECONVERGENT B2 ;  /* 0x0000000000027941 */ /* 0x000fea0003800200 */
.L_x_24:
        /* <DEDUP_REMOVED lines=17> */
.L_x_27:
        /* <DEDUP_REMOVED lines=12> */
[----:B------:R-:W-:Y:S01]  /*1100*/  MOV R16, 0x0 ;  /* 0x0000000000107802 */ /* 0x000fe20000000f00 */
[----:B------:R-:W-:Y:S01]  /*1110*/  IMAD.MOV.U32 R17, RZ, RZ, 0x7ff00000 ;  /* 0x7ff00000ff117424 */ /* 0x000fe200078e00ff */
[----:B------:R-:W-:Y:S06]  /*1120*/  BRA `(.L_x_29) ;  /* 0x0000000000047947 */ /* 0x000fec0003800000 */
.L_x_30:
[----:B------:R-:W-:-:S11]  /*1130*/  DADD R16, R32, 2 ;  /* 0x4000000020107429 */ /* 0x000fd60000000000 */
.L_x_29:
[----:B------:R-:W-:Y:S05]  /*1140*/  BSYNC.RECONVERGENT B2 ;  /* 0x0000000000027941 */ /* 0x000fea0003800200 */
.L_x_28:
[----:B------:R-:W-:Y:S01]  /*1150*/  IMAD.WIDE R18, R11, 0x4, R30 ;  /* 0x000000040b127825 */ /* 0x000fe200078e021e */
[----:B------:R-:W2:Y:S05]  /*1160*/  LDG.E R13, desc[UR6][R12.64+0xc] ;  /* 0x00000c060c0d7981 */ /* 0x000eaa000c1e1900 */
[----:B------:R-:W2:Y:S01]  /*1170*/  LDG.E R18, desc[UR6][R18.64] ;  /* 0x0000000612127981 */ /* 0x000ea2000c1e1900 */
[----:B------:R-:W0:Y:S01]  /*1180*/  F2F.F64.F32 R14, R37 ;  /* 0x00000025000e7310 */ /* 0x000e220000201800 */
[----:B------:R-:W-:Y:S01]  /*1190*/  FSETP.NEU.AND P1, PT, R39, 1, PT ;  /* 0x3f8000002700780b */ /* 0x000fe20003f2d000 */
[----:B------:R-:W-:Y:S01]  /*11a0*/  BSSY.RECONVERGENT B2, `(.L_x_31) ;  /* 0x000000b000027945 */ /* 0x000fe20003800200 */
[----:B------:R-:W-:-:S02]  /*11b0*/  MOV R36, 0x1250 ;  /* 0x0000125000247802 */ /* 0x000fc40000000f00 */
[----:B------:R-:W-:Y:S02]  /*11c0*/  FSEL R16, R16, RZ, P1 ;  /* 0x000000ff10107208 */ /* 0x000fe40000800000 */
        /* <DEDUP_REMOVED lines=9> */
.L_x_31:
        /* <DEDUP_REMOVED lines=15> */
.L_x_34:
[----:B------:R-:W-:-:S11]  /*1350*/  DADD R12, R32, 2 ;  /* 0x40000000200c7429 */ /* 0x000fd60000000000 */
.L_x_33:
[----:B------:R-:W-:Y:S05]  /*1360*/  BSYNC.RECONVERGENT B2 ;  /* 0x0000000000027941 */ /* 0x000fea0003800200 */
.L_x_32:
[----:B------:R-:W0:Y:S01]  /*1370*/  F2F.F64.F32 R14, R31 ;  /* 0x0000001f000e7310 */ /* 0x000e220000201800 */
[----:B------:R-:W-:-:S04]  /*1380*/  FSETP.NEU.AND P1, PT, R30, 1, PT ;  /* 0x3f8000001e00780b */ /* 0x000fc80003f2d000 */
[----:B------:R-:W-:Y:S02]  /*1390*/  FSEL R12, R12, RZ, P1 ;  /* 0x000000ff0c0c7208 */ /* 0x000fe40000800000 */
[----:B------:R-:W-:-:S06]  /*13a0*/  FSEL R13, R13, 1.875, P1 ;  /* 0x3ff000000d0d7808 */ /* 0x000fcc0000800000 */
[----:B0-----:R-:W-:-:S06]  /*13b0*/  DADD R14, R14, R12 ;  /* 0x000000000e0e7229 */ /* 0x001fcc000000000c */
[----:B------:R0:W1:Y:S01]  /*13c0*/  F2F.F32.F64 R39, R14 ;  /* 0x0000000e00277310 */ /* 0x0000620000301000 */
[----:B------:R-:W-:Y:S05]  /*13d0*/  @P0 BRA `(.L_x_35) ;  /* 0xfffffff400c00947 */ /* 0x000fea000383ffff */
[----:B-1----:R1:W2:Y:S01]  /*13e0*/  F2F.F64.F32 R12, R39 ;  /* 0x00000027000c7310 */ /* 0x0022a20000201800 */
[----:B------:R-:W-:-:S07]  /*13f0*/  IMAD.MOV.U32 R0, RZ, RZ, R5 ;  /* 0x000000ffff007224 */ /* 0x000fce00078e0005 */
.L_x_18:
[----:B------:R-:W-:-:S13]  /*1400*/  ISETP.NE.AND P0, PT, R6, RZ, PT ;  /* 0x000000ff0600720c */ /* 0x000fda0003f05270 */
[----:B------:R-:W-:Y:S05]  /*1410*/  @!P0 BRA `(.L_x_36) ;  /* 0x0000000400b88947 */ /* 0x000fea0003800000 */
[----:B------:R-:W3:Y:S01]  /*1420*/  LDC.64 R32, c[0x0][0x380] ;  /* 0x0000e000ff207b82 */ /* 0x000ee20000000a00 */
[----:B0-----:R-:W-:Y:S02]  /*1430*/  IMAD R15, R11, R0, R7 ;  /* 0x000000000b0f7224 */ /* 0x001fe400078e0207 */
[----:B------:R-:W-:-:S05]  /*1440*/  IMAD R17, R8, R3, R0 ;  /* 0x0000000308117224 */ /* 0x000fca00078e0200 */
[----:B------:R-:W0:Y:S01]  /*1450*/  LDC.64 R30, c[0x0][0x388] ;  /* 0x0000e200ff1e7b82 */ /* 0x000e220000000a00 */
[----:B---3--:R-:W-:-:S05]  /*1460*/  IMAD.WIDE R32, R15, 0x4, R32 ;  /* 0x000000040f207825 */ /* 0x008fca00078e0220 */
[----:B------:R-:W3:Y:S01]  /*1470*/  LDG.E R0, desc[UR6][R32.64] ;  /* 0x0000000620007981 */ /* 0x000ee2000c1e1900 */
[----:B0-----:R-:W-:-:S05]  /*1480*/  IMAD.WIDE R30, R17, 0x4, R30 ;  /* 0x00000004111e7825 */ /* 0x001fca00078e021e */
[----:B------:R-:W3:Y:S01]  /*1490*/  LDG.E R15, desc[UR6][R30.64] ;  /* 0x000000061e0f7981 */ /* 0x000ee2000c1e1900 */
[----:B------:R-:W-:Y:S01]  /*14a0*/  BSSY.RECONVERGENT B2, `(.L_x_37) ;  /* 0x0000007000027945 */ /* 0x000fe20003800200 */
[----:B------:R-:W-:Y:S01]  /*14b0*/  MOV R36, 0x1510 ;  /* 0x0000151000247802 */ /* 0x000fe20000000f00 */
[----:B---3--:R-:W-:-:S04]  /*14c0*/  FADD R0, R0, -R15 ;  /* 0x8000000f00007221 */ /* 0x008fc80000000000 */
[----:B-1----:R-:W0:Y:S02]  /*14d0*/  F2F.F64.F32 R38, R0 ;  /* 0x0000000000267310 */ /* 0x002e240000201800 */
[----:B0-----:R-:W-:-:S10]  /*14e0*/  DADD R14, -RZ, |R38| ;  /* 0x00000000ff0e7229 */ /* 0x001fd40000000526 */
[----:B------:R-:W-:-:S07]  /*14f0*/  IMAD.MOV.U32 R35, RZ, RZ, R15 ;  /* 0x000000ffff237224 */ /* 0x000fce00078e000f */
[----:B--2---:R-:W-:Y:S05]  /*1500*/  CALL.REL.NOINC `($_Z13fuzzyCMedoidsPfS_PiS_iiii$__internal_accurate_pow) ;  /* 0x0000001400507944 */ /* 0x004fea0003c00000 */
[----:B------:R-:W-:Y:S05]  /*1510*/  BSYNC.RECONVERGENT B2 ;  /* 0x0000000000027941 */ /* 0x000fea0003800200 */
.L_x_37:
        /* <DEDUP_REMOVED lines=15> */
.L_x_40:
[----:B------:R-:W-:-:S11]  /*1610*/  DADD R16, R38, 2 ;  /* 0x4000000026107429 */ /* 0x000fd60000000000 */
.L_x_39:
[----:B------:R-:W-:Y:S05]  /*1620*/  BSYNC.RECONVERGENT B2 ;  /* 0x0000000000027941 */ /* 0x000fea0003800200 */
.L_x_38:
[----:B------:R-:W-:-:S04]  /*1630*/  FSETP.NEU.AND P0, PT, R0, 1, PT ;  /* 0x3f8000000000780b */ /* 0x000fc80003f0d000 */
[----:B------:R-:W-:Y:S02]  /*1640*/  FSEL R14, R16, RZ, P0 ;  /* 0x000000ff100e7208 */ /* 0x000fe40000000000 */
[----:B------:R-:W-:Y:S02]  /*1650*/  FSEL R15, R17, 1.875, P0 ;  /* 0x3ff00000110f7808 */ /* 0x000fe40000000000 */
[----:B------:R-:W-:-:S04]  /*1660*/  ISETP.NE.AND P0, PT, R6, 0x1, PT ;  /* 0x000000010600780c */ /* 0x000fc80003f05270 */
[----:B------:R-:W-:-:S06]  /*1670*/  DADD R12, R12, R14 ;  /* 0x000000000c0c7229 */ /* 0x000fcc000000000e */
[----:B------:R3:W4:Y:S03]  /*1680*/  F2F.F32.F64 R39, R12 ;  /* 0x0000000c00277310 */ /* 0x0007260000301000 */
[----:B------:R-:W-:Y:S05]  /*1690*/  @!P0 BRA `(.L_x_36) ;  /* 0x0000000400188947 */ /* 0x000fea0003800000 */
[----:B------:R-:W-:Y:S01]  /*16a0*/  IMAD.WIDE R32, R11, 0x4, R32 ;  /* 0x000000040b207825 */ /* 0x000fe200078e0220 */
[----:B---3--:R-:W2:Y:S04]  /*16b0*/  LDG.E R13, desc[UR6][R30.64+0x4] ;  /* 0x000004061e0d7981 */ /* 0x008ea8000c1e1900 */
[----:B------:R-:W2:Y:S01]  /*16c0*/  LDG.E R0, desc[UR6][R32.64] ;  /* 0x0000000620007981 */ /* 0x000ea2000c1e1900 */
[----:B------:R-:W-:Y:S01]  /*16d0*/  BSSY.RECONVERGENT B2, `(.L_x_41) ;  /* 0x0000007000027945 */ /* 0x000fe20003800200 */
[----:B------:R-:W-:Y:S01]  /*16e0*/  MOV R36, 0x1740 ;  /* 0x0000174000247802 */ /* 0x000fe20000000f00 */
[----:B--2---:R-:W-:-:S04]  /*16f0*/  FADD R0, R0, -R13 ;  /* 0x8000000d00007221 */ /* 0x004fc80000000000 */
[----:B------:R-:W0:Y:S02]  /*1700*/  F2F.F64.F32 R12, R0 ;  /* 0x00000000000c7310 */ /* 0x000e240000201800 */
[----:B0-----:R-:W-:-:S10]  /*1710*/  DADD R14, -RZ, |R12| ;  /* 0x00000000ff0e7229 */ /* 0x001fd4000000050c */
[----:B------:R-:W-:-:S07]  /*1720*/  IMAD.MOV.U32 R35, RZ, RZ, R15 ;  /* 0x000000ffff237224 */ /* 0x000fce00078e000f */
[----:B----4-:R-:W-:Y:S05]  /*1730*/  CALL.REL.NOINC `($_Z13fuzzyCMedoidsPfS_PiS_iiii$__internal_accurate_pow) ;  /* 0x0000001000c47944 */ /* 0x010fea0003c00000 */
[----:B------:R-:W-:Y:S05]  /*1740*/  BSYNC.RECONVERGENT B2 ;  /* 0x0000000000027941 */ /* 0x000fea0003800200 */
.L_x_41:
        /* <DEDUP_REMOVED lines=15> */
.L_x_44:
[----:B------:R-:W-:-:S11]  /*1840*/  DADD R16, R12, 2 ;  /* 0x400000000c107429 */ /* 0x000fd60000000000 */
.L_x_43:
[----:B------:R-:W-:Y:S05]  /*1850*/  BSYNC.RECONVERGENT B2 ;  /* 0x0000000000027941 */ /* 0x000fea0003800200 */
.L_x_42:
[----:B------:R-:W0:Y:S01]  /*1860*/  F2F.F64.F32 R14, R39 ;  /* 0x00000027000e7310 */ /* 0x000e220000201800 */
[----:B------:R-:W-:-:S04]  /*1870*/  FSETP.NEU.AND P0, PT, R0, 1, PT ;  /* 0x3f8000000000780b */ /* 0x000fc80003f0d000 */
[----:B------:R-:W-:Y:S02]  /*1880*/  FSEL R12, R16, RZ, P0 ;  /* 0x000000ff100c7208 */ /* 0x000fe40000000000 */
[----:B------:R-:W-:Y:S02]  /*1890*/  FSEL R13, R17, 1.875, P0 ;  /* 0x3ff00000110d7808 */ /* 0x000fe40000000000 */
[----:B------:R-:W-:-:S04]  /*18a0*/  ISETP.NE.AND P0, PT, R6, 0x2, PT ;  /* 0x000000020600780c */ /* 0x000fc80003f05270 */
[----:B0-----:R-:W-:-:S06]  /*18b0*/  DADD R12, R14, R12 ;  /* 0x000000000e0c7229 */ /* 0x001fcc000000000c */
[----:B------:R0:W1:Y:S03]  /*18c0*/  F2F.F32.F64 R39, R12 ;  /* 0x0000000c00277310 */ /* 0x0000660000301000 */
[----:B------:R-:W-:Y:S05]  /*18d0*/  @!P0 BRA `(.L_x_36) ;  /* 0x0000000000888947 */ /* 0x000fea0003800000 */
[----:B------:R-:W-:Y:S01]  /*18e0*/  IMAD.WIDE R32, R11, 0x4, R32 ;  /* 0x000000040b207825 */ /* 0x000fe200078e0220 */
[----:B------:R-:W2:Y:S04]  /*18f0*/  LDG.E R31, desc[UR6][R30.64+0x8] ;  /* 0x000008061e1f7981 */ /* 0x000ea8000c1e1900 */
[----:B------:R-:W2:Y:S01]  /*1900*/  LDG.E R0, desc[UR6][R32.64] ;  /* 0x0000000620007981 */ /* 0x000ea2000c1e1900 */
[----:B------:R-:W-:Y:S01]  /*1910*/  BSSY.RECONVERGENT B2, `(.L_x_45) ;  /* 0x0000007000027945 */ /* 0x000fe20003800200 */
[----:B------:R-:W-:Y:S01]  /*1920*/  MOV R36, 0x1980 ;  /* 0x0000198000247802 */ /* 0x000fe20000000f00 */
[----:B--2---:R-:W-:-:S04]  /*1930*/  FADD R0, R0, -R31 ;  /* 0x8000001f00007221 */ /* 0x004fc80000000000 */
[----:B0-----:R-:W0:Y:S02]  /*1940*/  F2F.F64.F32 R12, R0 ;  /* 0x00000000000c7310 */ /* 0x001e240000201800 */
[----:B0-----:R-:W-:-:S10]  /*1950*/  DADD R14, -RZ, |R12| ;  /* 0x00000000ff0e7229 */ /* 0x001fd4000000050c */
[----:B------:R-:W-:-:S07]  /*1960*/  IMAD.MOV.U32 R35, RZ, RZ, R15 ;  /* 0x000000ffff237224 */ /* 0x000fce00078e000f */
[----:B-1----:R-:W-:Y:S05]  /*1970*/  CALL.REL.NOINC `($_Z13fuzzyCMedoidsPfS_PiS_iiii$__internal_accurate_pow) ;  /* 0x0000001000347944 */ /* 0x002fea0003c00000 */
[----:B------:R-:W-:Y:S05]  /*1980*/  BSYNC.RECONVERGENT B2 ;  /* 0x0000000000027941 */ /* 0x000fea0003800200 */
.L_x_45:
        /* <DEDUP_REMOVED lines=15> */
.L_x_48:
[----:B------:R-:W-:-:S11]  /*1a80*/  DADD R16, R12, 2 ;  /* 0x400000000c107429 */ /* 0x000fd60000000000 */
.L_x_47:
[----:B------:R-:W-:Y:S05]  /*1a90*/  BSYNC.RECONVERGENT B2 ;  /* 0x0000000000027941 */ /* 0x000fea0003800200 */
.L_x_46:
[----:B------:R-:W0:Y:S01]  /*1aa0*/  F2F.F64.F32 R14, R39 ;  /* 0x00000027000e7310 */ /* 0x000e220000201800 */
[----:B------:R-:W-:-:S04]  /*1ab0*/  FSETP.NEU.AND P0, PT, R0, 1, PT ;  /* 0x3f8000000000780b */ /* 0x000fc80003f0d000 */
[----:B------:R-:W-:Y:S02]  /*1ac0*/  FSEL R12, R16, RZ, P0 ;  /* 0x000000ff100c7208 */ /* 0x000fe40000000000 */
[----:B------:R-:W-:-:S06]  /*1ad0*/  FSEL R13, R17, 1.875, P0 ;  /* 0x3ff00000110d7808 */ /* 0x000fcc0000000000 */
[----:B0-----:R-:W-:-:S06]  /*1ae0*/  DADD R12, R14, R12 ;  /* 0x000000000e0c7229 */ /* 0x001fcc000000000c */
[----:B------:R0:W1:Y:S05]  /*1af0*/  F2F.F32.F64 R39, R12 ;  /* 0x0000000c00277310 */ /* 0x00006a0000301000 */
.L_x_36:
[----:B-1--4-:R-:W-:Y:S01]  /*1b00*/  VIADD R0, R39, 0xf3000000 ;  /* 0xf300000027007836 */ /* 0x012fe20000000000 */
[----:B0-23--:R0:W1:Y:S01]  /*1b10*/  MUFU.RSQ R12, R39 ;  /* 0x00000027000c7308 */ /* 0x00d0620000001400 */
[----:B------:R-:W-:Y:S03]  /*1b20*/  BSSY.RECONVERGENT B2, `(.L_x_49) ;  /* 0x000000b000027945 */ /* 0x000fe60003800200 */
[----:B------:R-:W-:-:S13]  /*1b30*/  ISETP.GT.U32.AND P0, PT, R0, 0x727fffff, PT ;  /* 0x727fffff0000780c */ /* 0x000fda0003f04070 */
[----:B01----:R-:W-:Y:S05]  /*1b40*/  @!P0 BRA `(.L_x_50) ;  /* 0x0000000000108947 */ /* 0x003fea0003800000 */
[----:B------:R-:W-:-:S07]  /*1b50*/  MOV R16, 0x1b70 ;  /* 0x00001b7000107802 */ /* 0x000fce0000000f00 */
[----:B------:R-:W-:Y:S05]  /*1b60*/  CALL.REL.NOINC `($__internal_0_$__cuda_sm20_sqrt_rn_f32_slowpath) ;  /* 0x0000000c00607944 */ /* 0x000fea0003c00000 */
[----:B------:R-:W-:Y:S01]  /*1b70*/  IMAD.MOV.U32 R13, RZ, RZ, R0 ;  /* 0x000000ffff0d7224 */ /* 0x000fe200078e0000 */
[----:B------:R-:W-:Y:S06]  /*1b80*/  BRA `(.L_x_51) ;  /* 0x0000000000107947 */ /* 0x000fec0003800000 */
.L_x_50:
[----:B------:R-:W-:Y:S01]  /*1b90*/  FMUL.FTZ R0, R39, R12 ;  /* 0x0000000c27007220 */ /* 0x000fe20000410000 */
[----:B------:R-:W-:-:S03]  /*1ba0*/  FMUL.FTZ R12, R12, 0.5 ;  /* 0x3f0000000c0c7820 */ /* 0x000fc60000410000 */
[----:B------:R-:W-:-:S04]  /*1bb0*/  FFMA R13, -R0, R0, R39 ;  /* 0x00000000000d7223 */ /* 0x000fc80000000127 */
[----:B------:R-:W-:-:S07]  /*1bc0*/  FFMA R13, R13, R12, R0 ;  /* 0x0000000c0d0d7223 */ /* 0x000fce0000000000 */
.L_x_51:
[----:B------:R-:W-:Y:S05]  /*1bd0*/  BSYNC.RECONVERGENT B2 ;  /* 0x0000000000027941 */ /* 0x000fea0003800200 */
.L_x_49:
[----:B------:R-:W0:Y:S01]  /*1be0*/  LDCU UR4, c[0x0][0x3a0] ;  /* 0x00007400ff0477ac */ /* 0x000e220008000800 */
[----:B------:R-:W-:-:S04]  /*1bf0*/  FSETP.GEU.AND P0, PT, R13, R4, PT ;  /* 0x000000040d00720b */ /* 0x000fc80003f0e000 */
[----:B------:R-:W-:-:S04]  /*1c00*/  FSETP.EQ.OR P0, PT, R4, -1, !P0 ;  /* 0xbf8000000400780b */ /* 0x000fc80004702400 */
[C---:B------:R-:W-:Y:S01]  /*1c10*/  SEL R2, R3.reuse, R2, P0 ;  /* 0x0000000203027207 */ /* 0x040fe20000000000 */
[----:B------:R-:W-:Y:S01]  /*1c20*/  VIADD R3, R3, 0x1 ;  /* 0x0000000103037836 */ /* 0x000fe20000000000 */
[----:B------:R-:W-:Y:S01]  /*1c30*/  FSEL R4, R13, R4, P0 ;  /* 0x000000040d047208 */ /* 0x000fe20000000000 */
[----:B0-----:R-:W-:-:S05]  /*1c40*/  IMAD.U32 R0, RZ, RZ, UR4 ;  /* 0x00000004ff007e24 */ /* 0x001fca000f8e00ff */
[----:B------:R-:W-:-:S13]  /*1c50*/  ISETP.NE.AND P1, PT, R3, R0, PT ;  /* 0x000000000300720c */ /* 0x000fda0003f25270 */
[----:B------:R-:W-:Y:S05]  /*1c60*/  @P1 BRA `(.L_x_52) ;  /* 0xffffffec00841947 */ /* 0x000fea000383ffff */
.L_x_17:
[----:B------:R-:W0:Y:S01]  /*1c70*/  S2UR UR5, SR_CgaCtaId ;  /* 0x00000000000579c3 */ /* 0x000e220000008800 */
[----:B------:R-:W-:Y:S01]  /*1c80*/  UMOV UR4, 0x400 ;  /* 0x0000040000047882 */ /* 0x000fe20000000000 */
[----:B------:R-:W-:-:S04]  /*1c90*/  IADD3 R7, PT, PT, R7, 0x1, RZ ;  /* 0x0000000107077810 */ /* 0x000fc80007ffe0ff */
[----:B------:R-:W-:Y:S01]  /*1ca0*/  ISETP.NE.AND P0, PT, R7, R9, PT ;  /* 0x000000090700720c */ /* 0x000fe20003f05270 */
[----:B0-----:R-:W-:-:S06]  /*1cb0*/  ULEA UR4, UR5, UR4, 0x18 ;  /* 0x0000000405047291 */ /* 0x001fcc000f8ec0ff */
[----:B------:R-:W-:-:S05]  /*1cc0*/  LEA R2, R2, UR4, 0x2 ;  /* 0x0000000402027c11 */ /* 0x000fca000f8e10ff */
[----:B------:R-:W0:Y:S02]  /*1cd0*/  LDS R3, [R2] ;  /* 0x0000000002037984 */ /* 0x000e240000000800 */
[----:B0-----:R-:W-:-:S05]  /*1ce0*/  FADD R3, R3, R4 ;  /* 0x0000000403037221 */ /* 0x001fca0000000000 */
[----:B------:R0:W-:Y:S01]  /*1cf0*/  STS [R2], R3 ;  /* 0x0000000302007388 */ /* 0x0001e20000000800 */
[----:B------:R-:W-:Y:S05]  /*1d00*/  @P0 BRA `(.L_x_53) ;  /* 0xffffffe800580947 */ /* 0x000fea000383ffff */
[----:B------:R-:W-:Y:S05]  /*1d10*/  BSYNC.RECONVERGENT B0 ;  /* 0x0000000000007941 */ /* 0x000fea0003800200 */
.L_x_10:
[----:B------:R-:W-:Y:S05]  /*1d20*/  BRA `(.L_x_8) ;  /* 0x00000004004c7947 */ /* 0x000fea0003800000 */
.L_x_9:
[--C-:B------:R-:W-:Y:S01]  /*1d30*/  IMAD.IADD R2, R9, 0x1, -R10.reuse ;  /* 0x0000000109027824 */ /* 0x100fe200078e0a0a */
[----:B------:R-:W-:Y:S01]  /*1d40*/  BSSY.RECONVERGENT B0, `(.L_x_54) ;  /* 0x0000012000007945 */ /* 0x000fe20003800200 */
[----:B------:R-:W-:-:S03]  /*1d50*/  IMAD.MOV.U32 R4, RZ, RZ, R10 ;  /* 0x000000ffff047224 */ /* 0x000fc600078e000a */
[----:B------:R-:W-:-:S13]  /*1d60*/  LOP3.LUT P0, R2, R2, 0x3, RZ, 0xc0, !PT ;  /* 0x0000000302027812 */ /* 0x000fda000780c0ff */
[----:B------:R-:W-:Y:S05]  /*1d70*/  @!P0 BRA `(.L_x_55) ;  /* 0x0000000000388947 */ /* 0x000fea0003800000 */
[----:B------:R-:W0:Y:S01]  /*1d80*/  S2R R4, SR_CgaCtaId ;  /* 0x0000000000047919 */ /* 0x000e220000008800 */
[----:B------:R-:W-:Y:S01]  /*1d90*/  MOV R3, 0x400 ;  /* 0x0000040000037802 */ /* 0x000fe20000000f00 */
[----:B------:R-:W-:Y:S03]  /*1da0*/  BSSY.RECONVERGENT B2, `(.L_x_56) ;  /* 0x000000a000027945 */ /* 0x000fe60003800200 */
[----:B0-----:R-:W-:Y:S01]  /*1db0*/  LEA R6, R4, R3, 0x18 ;  /* 0x0000000304067211 */ /* 0x001fe200078ec0ff */
[----:B------:R-:W-:Y:S02]  /*1dc0*/  IMAD.MOV.U32 R3, RZ, RZ, RZ ;  /* 0x000000ffff037224 */ /* 0x000fe400078e00ff */
[----:B------:R-:W-:Y:S02]  /*1dd0*/  IMAD.MOV.U32 R4, RZ, RZ, R10 ;  /* 0x000000ffff047224 */ /* 0x000fe400078e000a */
[----:B------:R0:W1:Y:S05]  /*1de0*/  LDS R5, [R6] ;  /* 0x0000000006057984 */ /* 0x00006a0000000800 */
.L_x_57:
[----:B------:R-:W-:Y:S02]  /*1df0*/  VIADD R3, R3, 0x1 ;  /* 0x0000000103037836 */ /* 0x000fe40000000000 */
[----:B-1----:R-:W-:Y:S01]  /*1e00*/  FADD R5, R5, -1 ;  /* 0xbf80000005057421 */ /* 0x002fe20000000000 */
[----:B------:R-:W-:Y:S02]  /*1e10*/  VIADD R4, R4, 0x1 ;  /* 0x0000000104047836 */ /* 0x000fe40000000000 */
[----:B------:R-:W-:-:S13]  /*1e20*/  ISETP.NE.AND P0, PT, R3, R2, PT ;  /* 0x000000020300720c */ /* 0x000fda0003f05270 */
[----:B------:R-:W-:Y:S05]  /*1e30*/  @P0 BRA `(.L_x_57) ;  /* 0xfffffffc00ec0947 */ /* 0x000fea000383ffff */
[----:B------:R-:W-:Y:S05]  /*1e40*/  BSYNC.RECONVERGENT B2 ;  /* 0x0000000000027941 */ /* 0x000fea0003800200 */
.L_x_56:
[----:B------:R1:W-:Y:S02]  /*1e50*/  STS [R6], R5 ;  /* 0x0000000506007388 */ /* 0x0003e40000000800 */
.L_x_55:
[----:B------:R-:W-:Y:S05]  /*1e60*/  BSYNC.RECONVERGENT B0 ;  /* 0x0000000000007941 */ /* 0x000fea0003800200 */
.L_x_54:
[----:B------:R-:W-:-:S05]  /*1e70*/  IMAD.IADD R2, R10, 0x1, -R9 ;  /* 0x000000010a027824 */ /* 0x000fca00078e0a09 */
[----:B------:R-:W-:-:S13]  /*1e80*/  ISETP.GT.U32.AND P0, PT, R2, -0x4, PT ;  /* 0xfffffffc0200780c */ /* 0x000fda0003f04070 */
[----:B------:R-:W-:Y:S05]  /*1e90*/  @P0 BRA `(.L_x_8) ;  /* 0x0000000000f00947 */ /* 0x000fea0003800000 */
[----:B------:R-:W1:Y:S01]  /*1ea0*/  S2R R3, SR_CgaCtaId ;  /* 0x0000000000037919 */ /* 0x000e620000008800 */
[----:B------:R-:W-:Y:S01]  /*1eb0*/  MOV R2, 0x400 ;  /* 0x0000040000027802 */ /* 0x000fe20000000f00 */
[----:B------:R-:W-:Y:S01]  /*1ec0*/  BSSY.RECONVERGENT B0, `(.L_x_58) ;  /* 0x0000038000007945 */ /* 0x000fe20003800200 */
[----:B------:R-:W-:Y:S02]  /*1ed0*/  ISETP.GE.AND P0, PT, R4, R9, PT ;  /* 0x000000090400720c */ /* 0x000fe40003f06270 */
[----:B-1----:R-:W-:-:S05]  /*1ee0*/  LEA R5, R3, R2, 0x18 ;  /* 0x0000000203057211 */ /* 0x002fca00078ec0ff */
[----:B------:R1:W2:Y:S06]  /*1ef0*/  LDS R2, [R5] ;  /* 0x0000000005027984 */ /* 0x0002ac0000000800 */
[----:B------:R-:W-:Y:S05]  /*1f00*/  @P0 BRA `(.L_x_59) ;  /* 0x0000000000b00947 */ /* 0x000fea0003800000 */
[----:B------:R-:W-:Y:S01]  /*1f10*/  IMAD.IADD R3, R9, 0x1, -R4 ;  /* 0x0000000109037824 */ /* 0x000fe200078e0a04 */
[----:B------:R-:W-:Y:S01]  /*1f20*/  BSSY.RECONVERGENT B2, `(.L_x_60) ;  /* 0x0000019000027945 */ /* 0x000fe20003800200 */
[----:B------:R-:W-:-:S03]  /*1f30*/  PLOP3.LUT P0, PT, PT, PT, PT, 0x80, 0x8 ;  /* 0x000000000008781c */ /* 0x000fc60003f0f070 */
[----:B------:R-:W-:-:S13]  /*1f40*/  ISETP.GT.AND P1, PT, R3, 0xc, PT ;  /* 0x0000000c0300780c */ /* 0x000fda0003f24270 */
[----:B------:R-:W-:Y:S05]  /*1f50*/  @!P1 BRA `(.L_x_61) ;  /* 0x0000000000549947 */ /* 0x000fea0003800000 */
[----:B------:R-:W-:Y:S01]  /*1f60*/  PLOP3.LUT P0, PT, PT, PT, PT, 0x8, 0x80 ;  /* 0x000000000080781c */ /* 0x000fe20003f0e170 */
[----:B------:R-:W-:-:S12]  /*1f70*/  VIADD R3, R9, 0xfffffff4 ;  /* 0xfffffff409037836 */ /* 0x000fd80000000000 */
.L_x_62:
[----:B--2---:R-:W-:Y:S01]  /*1f80*/  FADD R2, R2, -1 ;  /* 0xbf80000002027421 */ /* 0x004fe20000000000 */
[----:B------:R-:W-:-:S03]  /*1f90*/  VIADD R4, R4, 0x10 ;  /* 0x0000001004047836 */ /* 0x000fc60000000000 */
[----:B------:R-:W-:Y:S02]  /*1fa0*/  FADD R2, R2, -1 ;  /* 0xbf80000002027421 */ /* 0x000fe40000000000 */
[----:B------:R-:W-:Y:S02]  /*1fb0*/  ISETP.GE.AND P1, PT, R4, R3, PT ;  /* 0x000000030400720c */ /* 0x000fe40003f26270 */
[----:B------:R-:W-:-:S04]  /*1fc0*/  FADD R2, R2, -1 ;  /* 0xbf80000002027421 */ /* 0x000fc80000000000 */
        /* <DEDUP_REMOVED lines=12> */
[----:B------:R-:W-:Y:S01]  /*2090*/  FADD R2, R2, -1 ;  /* 0xbf80000002027421 */ /* 0x000fe20000000000 */
[----:B------:R-:W-:Y:S06]  /*20a0*/  @!P1 BRA `(.L_x_62) ;  /* 0xfffffffc00b49947 */ /* 0x000fec000383ffff */
.L_x_61:
[----:B------:R-:W-:Y:S05]  /*20b0*/  BSYNC.RECONVERGENT B2 ;  /* 0x0000000000027941 */ /* 0x000fea0003800200 */
.L_x_60:
[----:B------:R-:W-:Y:S01]  /*20c0*/  IMAD.IADD R3, R9, 0x1, -R4 ;  /* 0x0000000109037824 */ /* 0x000fe200078e0a04 */
[----:B------:R-:W-:Y:S04]  /*20d0*/  BSSY.RECONVERGENT B2, `(.L_x_63) ;  /* 0x000000d000027945 */ /* 0x000fe80003800200 */
[----:B------:R-:W-:-:S13]  /*20e0*/  ISETP.GT.AND P1, PT, R3, 0x4, PT ;  /* 0x000000040300780c */ /* 0x000fda0003f24270 */
[----:B------:R-:W-:Y:S05]  /*20f0*/  @!P1 BRA `(.L_x_64) ;  /* 0x0000000000289947 */ /* 0x000fea0003800000 */
[----:B--2---:R-:W-:Y:S01]  /*2100*/  FADD R2, R2, -1 ;  /* 0xbf80000002027421 */ /* 0x004fe20000000000 */
[----:B------:R-:W-:Y:S01]  /*2110*/  PLOP3.LUT P0, PT, PT, PT, PT, 0x8, 0x80 ;  /* 0x000000000080781c */ /* 0x000fe20003f0e170 */
[----:B------:R-:W-:Y:S02]  /*2120*/  VIADD R4, R4, 0x8 ;  /* 0x0000000804047836 */ /* 0x000fe40000000000 */
[----:B------:R-:W-:-:S04]  /*2130*/  FADD R2, R2, -1 ;  /* 0xbf80000002027421 */ /* 0x000fc80000000000 */
[----:B------:R-:W-:-:S04]  /*2140*/  FADD R2, R2, -1 ;  /* 0xbf80000002027421 */ /* 0x000fc80000000000 */
[----:B------:R-:W-:-:S04]  /*2150*/  FADD R2, R2, -1 ;  /* 0xbf80000002027421 */ /* 0x000fc80000000000 */
[----:B------:R-:W-:-:S04]  /*2160*/  FADD R2, R2, -1 ;  /* 0xbf80000002027421 */ /* 0x000fc80000000000 */
[----:B------:R-:W-:-:S04]  /*2170*/  FADD R2, R2, -1 ;  /* 0xbf80000002027421 */ /* 0x000fc80000000000 */
[----:B------:R-:W-:-:S04]  /*2180*/  FADD R2, R2, -1 ;  /* 0xbf80000002027421 */ /* 0x000fc80000000000 */
[----:B------:R-:W-:-:S07]  /*2190*/  FADD R2, R2, -1 ;  /* 0xbf80000002027421 */ /* 0x000fce0000000000 */
.L_x_64:
[----:B------:R-:W-:Y:S05]  /*21a0*/  BSYNC.RECONVERGENT B2 ;  /* 0x0000000000027941 */ /* 0x000fea0003800200 */
.L_x_63:
[----:B------:R-:W-:-:S13]  /*21b0*/  ISETP.NE.OR P0, PT, R4, R9, P0 ;  /* 0x000000090400720c */ /* 0x000fda0000705670 */
[----:B------:R-:W-:Y:S05]  /*21c0*/  @!P0 BRA `(.L_x_65) ;  /* 0x00000000001c8947 */ /* 0x000fea0003800000 */
.L_x_59:
[----:B------:R-:W-:Y:S02]  /*21d0*/  VIADD R4, R4, 0x4 ;  /* 0x0000000404047836 */ /* 0x000fe40000000000 */
[----:B--2---:R-:W-:-:S03]  /*21e0*/  FADD R2, R2, -1 ;  /* 0xbf80000002027421 */ /* 0x004fc60000000000 */
[----:B------:R-:W-:Y:S01]  /*21f0*/  ISETP.NE.AND P0, PT, R4, R9, PT ;  /* 0x000000090400720c */ /* 0x000fe20003f05270 */
[----:B------:R-:W-:-:S04]  /*2200*/  FADD R2, R2, -1 ;  /* 0xbf80000002027421 */ /* 0x000fc80000000000 */
[----:B------:R-:W-:-:S04]  /*2210*/  FADD R2, R2, -1 ;  /* 0xbf80000002027421 */ /* 0x000fc80000000000 */
[----:B------:R-:W-:-:S04]  /*2220*/  FADD R2, R2, -1 ;  /* 0xbf80000002027421 */ /* 0x000fc80000000000 */
[----:B------:R-:W-:Y:S05]  /*2230*/  @P0 BRA `(.L_x_59) ;  /* 0xfffffffc00e40947 */ /* 0x000fea000383ffff */
.L_x_65:
[----:B------:R-:W-:Y:S05]  /*2240*/  BSYNC.RECONVERGENT B0 ;  /* 0x0000000000007941 */ /* 0x000fea0003800200 */
.L_x_58:
[----:B--2---:R2:W-:Y:S02]  /*2250*/  STS [R5], R2 ;  /* 0x0000000205007388 */ /* 0x0045e40000000800 */
.L_x_8:
[----:B------:R-:W-:Y:S05]  /*2260*/  BSYNC.RECONVERGENT B1 ;  /* 0x0000000000017941 */ /* 0x000fea0003800200 */
.L_x_7:
[----:B------:R-:W-:Y:S01]  /*2270*/  BAR.SYNC.DEFER_BLOCKING 0x0 ;  /* 0x0000000000007b1d */ /* 0x000fe20000010000 */
[----:B------:R-:W-:-:S13]  /*2280*/  ISETP.NE.AND P0, PT, R34, RZ, PT ;  /* 0x000000ff2200720c */ /* 0x000fda0003f05270 */
[----:B------:R-:W-:Y:S05]  /*2290*/  @P0 EXIT ;  /* 0x000000000000094d */ /* 0x000fea0003800000 */
[----:B0-2---:R-:W0:Y:S02]  /*22a0*/  LDC.64 R2, c[0x0][0x390] ;  /* 0x0000e400ff027b82 */ /* 0x005e240000000a00 */
[----:B0-----:R-:W2:Y:S01]  /*22b0*/  LDG.E R2, desc[UR6][R2.64+0x4] ;  /* 0x0000040602027981 */ /* 0x001ea2000c1e1900 */
[----:B------:R-:W-:-:S04]  /*22c0*/  ISETP.GE.AND P0, PT, R0, 0x1, PT ;  /* 0x000000010000780c */ /* 0x000fc80003f06270 */
[----:B--2---:R-:W-:-:S04]  /*22d0*/  ISETP.GT.OR P0, PT, R9, R2, !P0 ;  /* 0x000000020900720c */ /* 0x004fc80004704670 */
[----:B------:R-:W-:-:S13]  /*22e0*/  ISETP.GE.OR P0, PT, R10, R2, P0 ;  /* 0x000000020a00720c */ /* 0x000fda0000706670 */
[----:B------:R-:W-:Y:S05]  /*22f0*/  @P0 EXIT ;  /* 0x000000000000094d */ /* 0x000fea0003800000 */
[----:B------:R-:W0:Y:S02]  /*2300*/  LDC.64 R2, c[0x0][0x398] ;  /* 0x0000e600ff027b82 */ /* 0x000e240000000a00 */
[----:B0-----:R0:W5:Y:S01]  /*2310*/  LDG.E R19, desc[UR6][R2.64] ;  /* 0x0000000602137981 */ /* 0x001162000c1e1900 */
[C---:B------:R-:W-:Y:S01]  /*2320*/  ISETP.GE.U32.AND P0, PT, R0.reuse, 0x10, PT ;  /* 0x000000100000780c */ /* 0x040fe20003f06070 */
[----:B------:R-:W-:Y:S01]  /*2330*/  BSSY.RECONVERGENT B0, `(.L_x_66) ;  /* 0x0000024000007945 */ /* 0x000fe20003800200 */
[----:B------:R-:W-:Y:S01]  /*2340*/  LOP3.LUT R22, R0, 0xf, RZ, 0xc0, !PT ;  /* 0x0000000f00167812 */ /* 0x000fe200078ec0ff */
[----:B------:R-:W-:-:S03]  /*2350*/  IMAD.MOV.U32 R20, RZ, RZ, RZ ;  /* 0x000000ffff147224 */ /* 0x000fc600078e00ff */
[----:B------:R-:W-:-:S07]  /*2360*/  ISETP.NE.AND P1, PT, R22, RZ, PT ;  /* 0x000000ff1600720c */ /* 0x000fce0003f25270 */
[----:B0-----:R-:W-:Y:S06]  /*2370*/  @!P0 BRA `(.L_x_67) ;  /* 0x00000000007c8947 */ /* 0x001fec0003800000 */
[----:B------:R-:W0:Y:S01]  /*2380*/  S2UR UR5, SR_CgaCtaId ;  /* 0x00000000000579c3 */ /* 0x000e220000008800 */
[----:B------:R-:W-:Y:S01]  /*2390*/  UMOV UR4, 0x400 ;  /* 0x0000040000047882 */ /* 0x000fe20000000000 */
[----:B------:R-:W-:-:S05]  /*23a0*/  LOP3.LUT R20, R0, 0x7ffffff0, RZ, 0xc0, !PT ;  /* 0x7ffffff000147812 */ /* 0x000fca00078ec0ff */
[----:B------:R-:W-:Y:S01]  /*23b0*/  IMAD.MOV R23, RZ, RZ, -R20 ;  /* 0x000000ffff177224 */ /* 0x000fe200078e0a14 */
[----:B0-----:R-:W-:-:S04]  /*23c0*/  ULEA UR4, UR5, UR4, 0x18 ;  /* 0x0000000405047291 */ /* 0x001fc8000f8ec0ff */
[----:B------:R-:W-:-:S06]  /*23d0*/  UIADD3 UR4, UPT, UPT, UR4, 0x20, URZ ;  /* 0x0000002004047890 */ /* 0x000fcc000fffe0ff */
[----:B------:R-:W-:-:S07]  /*23e0*/  IMAD.U32 R21, RZ, RZ, UR4 ;  /* 0x00000004ff157e24 */ /* 0x000fce000f8e00ff */
.L_x_68:
[----:B------:R-:W0:Y:S01]  /*23f0*/  LDS.128 R12, [R21+-0x20] ;  /* 0xffffe000150c7984 */ /* 0x000e220000000c00 */
[----:B------:R-:W-:-:S03]  /*2400*/  VIADD R23, R23, 0x10 ;  /* 0x0000001017177836 */ /* 0x000fc60000000000 */
[----:B------:R-:W2:Y:S02]  /*2410*/  LDS.128 R8, [R21+-0x10] ;  /* 0xfffff00015087984 */ /* 0x000ea40000000c00 */
[----:B------:R-:W-:Y:S02]  /*2420*/  ISETP.NE.AND P0, PT, R23, RZ, PT ;  /* 0x000000ff1700720c */ /* 0x000fe40003f05270 */
[----:B-1----:R-:W1:Y:S01]  /*2430*/  LDS.128 R4, [R21] ;  /* 0x0000000015047984 */ /* 0x002e620000000c00 */
[----:B0----5:R-:W-:-:S03]  /*2440*/  FADD R12, R12, R19 ;  /* 0x000000130c0c7221 */ /* 0x021fc60000000000 */
[----:B------:R0:W3:Y:S01]  /*2450*/  LDS.128 R16, [R21+0x10] ;  /* 0x0000100015107984 */ /* 0x0000e20000000c00 */
[----:B------:R-:W-:-:S04]  /*2460*/  FADD R13, R12, R13 ;  /* 0x0000000d0c0d7221 */ /* 0x000fc80000000000 */
[----:B------:R-:W-:Y:S01]  /*2470*/  FADD R14, R13, R14 ;  /* 0x0000000e0d0e7221 */ /* 0x000fe20000000000 */
[----:B0-----:R-:W-:-:S03]  /*2480*/  VIADD R21, R21, 0x40 ;  /* 0x0000004015157836 */ /* 0x001fc60000000000 */
[----:B------:R-:W-:-:S04]  /*2490*/  FADD R15, R14, R15 ;  /* 0x0000000f0e0f7221 */ /* 0x000fc80000000000 */
[----:B--2---:R-:W-:-:S04]  /*24a0*/  FADD R8, R15, R8 ;  /* 0x000000080f087221 */ /* 0x004fc80000000000 */
[----:B------:R-:W-:-:S04]  /*24b0*/  FADD R9, R8, R9 ;  /* 0x0000000908097221 */ /* 0x000fc80000000000 */
[----:B------:R-:W-:-:S04]  /*24c0*/  FADD R10, R9, R10 ;  /* 0x0000000a090a7221 */ /* 0x000fc80000000000 */
[----:B------:R-:W-:-:S04]  /*24d0*/  FADD R11, R10, R11 ;  /* 0x0000000b0a0b7221 */ /* 0x000fc80000000000 */
[----:B-1----:R-:W-:-:S04]  /*24e0*/  FADD R4, R11, R4 ;  /* 0x000000040b047221 */ /* 0x002fc80000000000 */
[----:B------:R-:W-:-:S04]  /*24f0*/  FADD R5, R4, R5 ;  /* 0x0000000504057221 */ /* 0x000fc80000000000 */
[----:B------:R-:W-:-:S04]  /*2500*/  FADD R6, R5, R6 ;  /* 0x0000000605067221 */ /* 0x000fc80000000000 */
[----:B------:R-:W-:-:S04]  /*2510*/  FADD R7, R6, R7 ;  /* 0x0000000706077221 */ /* 0x000fc80000000000 */
[----:B---3--:R-:W-:-:S04]  /*2520*/  FADD R16, R7, R16 ;  /* 0x0000001007107221 */ /* 0x008fc80000000000 */
[----:B------:R-:W-:-:S04]  /*2530*/  FADD R17, R16, R17 ;  /* 0x0000001110117221 */ /* 0x000fc80000000000 */
[----:B------:R-:W-:-:S04]  /*2540*/  FADD R18, R17, R18 ;  /* 0x0000001211127221 */ /* 0x000fc80000000000 */
[----:B------:R-:W-:Y:S01]  /*2550*/  FADD R19, R18, R19 ;  /* 0x0000001312137221 */ /* 0x000fe20000000000 */
[----:B------:R-:W-:Y:S06]  /*2560*/  @P0 BRA `(.L_x_68) ;  /* 0xfffffffc00a00947 */ /* 0x000fec000383ffff */
.L_x_67:
[----:B------:R-:W-:Y:S05]  /*2570*/  BSYNC.RECONVERGENT B0 ;  /* 0x0000000000007941 */ /* 0x000fea0003800200 */
.L_x_66:
[----:B------:R-:W-:Y:S04]  /*2580*/  BSSY.RECONVERGENT B0, `(.L_x_69) ;  /* 0x0000034000007945 */ /* 0x000fe80003800200 */
[----:B------:R-:W-:Y:S05]  /*2590*/  @!P1 BRA `(.L_x_70) ;  /* 0x0000000000c89947 */ /* 0x000fea0003800000 */
[----:B------:R-:W-:Y:S01]  /*25a0*/  ISETP.GE.U32.AND P0, PT, R22, 0x8, PT ;  /* 0x000000081600780c */ /* 0x000fe20003f06070 */
[----:B------:R-:W-:Y:S01]  /*25b0*/  BSSY.RECONVERGENT B1, `(.L_x_71) ;  /* 0x0000013000017945 */ /* 0x000fe20003800200 */
[----:B------:R-:W-:-:S04]  /*25c0*/  LOP3.LUT R13, R0, 0x7, RZ, 0xc0, !PT ;  /* 0x00000007000d7812 */ /* 0x000fc800078ec0ff */
[----:B------:R-:W-:-:S07]  /*25d0*/  ISETP.NE.AND P1, PT, R13, RZ, PT ;  /* 0x000000ff0d00720c */ /* 0x000fce0003f25270 */
[----:B------:R-:W-:Y:S06]  /*25e0*/  @!P0 BRA `(.L_x_72) ;  /* 0x00000000003c8947 */ /* 0x000fec0003800000 */
[----:B------:R-:W0:Y:S01]  /*25f0*/  S2UR UR5, SR_CgaCtaId ;  /* 0x00000000000579c3 */ /* 0x000e220000008800 */
[----:B------:R-:W-:Y:S02]  /*2600*/  UMOV UR4, 0x400 ;  /* 0x0000040000047882 */ /* 0x000fe40000000000 */
[----:B0-----:R-:W-:-:S06]  /*2610*/  ULEA UR4, UR5, UR4, 0x18 ;  /* 0x0000000405047291 */ /* 0x001fcc000f8ec0ff */
[C---:B------:R-:W-:Y:S02]  /*2620*/  LEA R12, R20.reuse, UR4, 0x2 ;  /* 0x00000004140c7c11 */ /* 0x040fe4000f8e10ff */
[----:B------:R-:W-:-:S03]  /*2630*/  IADD3 R20, PT, PT, R20, 0x8, RZ ;  /* 0x0000000814147810 */ /* 0x000fc60007ffe0ff */
[----:B------:R-:W0:Y:S04]  /*2640*/  LDS.128 R8, [R12] ;  /* 0x000000000c087984 */ /* 0x000e280000000c00 */
[----:B-1----:R-:W1:Y:S01]  /*2650*/  LDS.128 R4, [R12+0x10] ;  /* 0x000010000c047984 */ /* 0x002e620000000c00 */
[----:B0----5:R-:W-:-:S04]  /*2660*/  FADD R8, R19, R8 ;  /* 0x0000000813087221 */ /* 0x021fc80000000000 */
[----:B------:R-:W-:-:S04]  /*2670*/  FADD R9, R8, R9 ;  /* 0x0000000908097221 */ /* 0x000fc80000000000 */
[----:B------:R-:W-:-:S04]  /*2680*/  FADD R10, R9, R10 ;  /* 0x0000000a090a7221 */ /* 0x000fc80000000000 */
[----:B------:R-:W-:-:S04]  /*2690*/  FADD R11, R10, R11 ;  /* 0x0000000b0a0b7221 */ /* 0x000fc80000000000 */
[----:B-1----:R-:W-:-:S04]  /*26a0*/  FADD R4, R11, R4 ;  /* 0x000000040b047221 */ /* 0x002fc80000000000 */
[----:B------:R-:W-:-:S04]  /*26b0*/  FADD R5, R4, R5 ;  /* 0x0000000504057221 */ /* 0x000fc80000000000 */
[----:B------:R-:W-:-:S04]  /*26c0*/  FADD R6, R5, R6 ;  /* 0x0000000605067221 */ /* 0x000fc80000000000 */
[----:B------:R-:W-:-:S07]  /*26d0*/  FADD R19, R6, R7 ;  /* 0x0000000706137221 */ /* 0x000fce0000000000 */
.L_x_72:
[----:B------:R-:W-:Y:S05]  /*26e0*/  BSYNC.RECONVERGENT B1 ;  /* 0x0000000000017941 */ /* 0x000fea0003800200 */
.L_x_71:
        /* <DEDUP_REMOVED lines=9> */
[C---:B------:R-:W-:Y:S01]  /*2780*/  LEA R4, R20.reuse, UR4, 0x2 ;  /* 0x0000000414047c11 */ /* 0x040fe2000f8e10ff */
[----:B------:R-:W-:-:S05]  /*2790*/  VIADD R20, R20, 0x4 ;  /* 0x0000000414147836 */ /* 0x000fca0000000000 */
[----:B-1----:R-:W0:Y:S02]  /*27a0*/  LDS.128 R4, [R4] ;  /* 0x0000000004047984 */ /* 0x002e240000000c00 */
[----:B0----5:R-:W-:-:S04]  /*27b0*/  FADD R8, R19, R4 ;  /* 0x0000000413087221 */ /* 0x021fc80000000000 */
[----:B------:R-:W-:-:S04]  /*27c0*/  FADD R5, R8, R5 ;  /* 0x0000000508057221 */ /* 0x000fc80000000000 */
[----:B------:R-:W-:-:S04]  /*27d0*/  FADD R6, R5, R6 ;  /* 0x0000000605067221 */ /* 0x000fc80000000000 */
[----:B------:R-:W-:-:S07]  /*27e0*/  FADD R19, R6, R7 ;  /* 0x0000000706137221 */ /* 0x000fce0000000000 */
.L_x_74:
[----:B------:R-:W-:Y:S05]  /*27f0*/  BSYNC.RECONVERGENT B1 ;  /* 0x0000000000017941 */ /* 0x000fea0003800200 */
.L_x_73:
[----:B------:R-:W-:Y:S05]  /*2800*/  @!P1 BRA `(.L_x_70) ;  /* 0x00000000002c9947 */ /* 0x000fea0003800000 */
[----:B------:R-:W0:Y:S01]  /*2810*/  S2UR UR5, SR_CgaCtaId ;  /* 0x00000000000579c3 */ /* 0x000e220000008800 */
[----:B------:R-:W-:Y:S01]  /*2820*/  UMOV UR4, 0x400 ;  /* 0x0000040000047882 */ /* 0x000fe20000000000 */
[----:B------:R-:W-:Y:S01]  /*2830*/  IMAD.MOV R0, RZ, RZ, -R0 ;  /* 0x000000ffff007224 */ /* 0x000fe200078e0a00 */
[----:B0-----:R-:W-:-:S06]  /*2840*/  ULEA UR4, UR5, UR4, 0x18 ;  /* 0x0000000405047291 */ /* 0x001fcc000f8ec0ff */
[----:B------:R-:W-:-:S07]  /*2850*/  LEA R20, R20, UR4, 0x2 ;  /* 0x0000000414147c11 */ /* 0x000fce000f8e10ff */
.L_x_75:
[----:B------:R0:W2:Y:S01]  /*2860*/  LDS R4, [R20] ;  /* 0x0000000014047984 */ /* 0x0000a20000000800 */
[----:B------:R-:W-:-:S05]  /*2870*/  VIADD R0, R0, 0x1 ;  /* 0x0000000100007836 */ /* 0x000fca0000000000 */
[----:B------:R-:W-:Y:S01]  /*2880*/  ISETP.NE.AND P0, PT, R0, RZ, PT ;  /* 0x000000ff0000720c */ /* 0x000fe20003f05270 */
[----:B0-----:R-:W-:Y:S02]  /*2890*/  VIADD R20, R20, 0x4 ;  /* 0x0000000414147836 */ /* 0x001fe40000000000 */
[----:B--2--5:R-:W-:-:S10]  /*28a0*/  FADD R19, R4, R19 ;  /* 0x0000001304137221 */ /* 0x024fd40000000000 */
[----:B------:R-:W-:Y:S05]  /*28b0*/  @P0 BRA `(.L_x_75) ;  /* 0xfffffffc00e80947 */ /* 0x000fea000383ffff */
.L_x_70:
[----:B------:R-:W-:Y:S05]  /*28c0*/  BSYNC.RECONVERGENT B0 ;  /* 0x0000000000007941 */ /* 0x000fea0003800200 */
.L_x_69:
[----:B-----5:R-:W-:Y:S01]  /*28d0*/  STG.E desc[UR6][R2.64], R19 ;  /* 0x0000001302007986 */ /* 0x020fe2000c101906 */
[----:B------:R-:W-:Y:S05]  /*28e0*/  EXIT ;  /* 0x000000000000794d */ /* 0x000fea0003800000 */
        .weak           $__internal_0_$__cuda_sm20_sqrt_rn_f32_slowpath
        .type           $__internal_0_$__cuda_sm20_sqrt_rn_f32_slowpath,@function
        .size           $__internal_0_$__cuda_sm20_sqrt_rn_f32_slowpath,($_Z13fuzzyCMedoidsPfS_PiS_iiii$__internal_accurate_pow - $__internal_0_$__cuda_sm20_sqrt_rn_f32_slowpath)
$__internal_0_$__cuda_sm20_sqrt_rn_f32_slowpath:
[----:B------:R-:W-:-:S13]  /*28f0*/  LOP3.LUT P0, RZ, R39, 0x7fffffff, RZ, 0xc0, !PT ;  /* 0x7fffffff27ff7812 */ /* 0x000fda000780c0ff */
[----:B------:R-:W-:Y:S01]  /*2900*/  @!P0 IMAD.MOV.U32 R0, RZ, RZ, R39 ;  /* 0x000000ffff008224 */ /* 0x000fe200078e0027 */
[----:B------:R-:W-:Y:S06]  /*2910*/  @!P0 BRA `(.L_x_76) ;  /* 0x0000000000408947 */ /* 0x000fec0003800000 */
[----:B------:R-:W-:-:S13]  /*2920*/  FSETP.GEU.FTZ.AND P0, PT, R39, RZ, PT ;  /* 0x000000ff2700720b */ /* 0x000fda0003f1e000 */
[----:B------:R-:W-:Y:S01]  /*2930*/  @!P0 IMAD.MOV.U32 R0, RZ, RZ, 0x7fffffff ;  /* 0x7fffffffff008424 */ /* 0x000fe200078e00ff */
[----:B------:R-:W-:Y:S06]  /*2940*/  @!P0 BRA `(.L_x_76) ;  /* 0x0000000000348947 */ /* 0x000fec0003800000 */
[----:B------:R-:W-:-:S13]  /*2950*/  FSETP.GTU.FTZ.AND P0, PT, |R39|, +INF , PT ;  /* 0x7f8000002700780b */ /* 0x000fda0003f1c200 */
[----:B------:R-:W-:Y:S01]  /*2960*/  @P0 FADD.FTZ R0, R39, 1 ;  /* 0x3f80000027000421 */ /* 0x000fe20000010000 */
[----:B------:R-:W-:Y:S06]  /*2970*/  @P0 BRA `(.L_x_76) ;  /* 0x0000000000280947 */ /* 0x000fec0003800000 */
[----:B------:R-:W-:-:S13]  /*2980*/  FSETP.NEU.FTZ.AND P0, PT, |R39|, +INF , PT ;  /* 0x7f8000002700780b */ /* 0x000fda0003f1d200 */
[----:B------:R-:W-:-:S04]  /*2990*/  @P0 FFMA R12, R39, 1.84467440737095516160e+19, RZ ;  /* 0x5f800000270c0823 */ /* 0x000fc800000000ff */
[----:B------:R-:W0:Y:S02]  /*29a0*/  @P0 MUFU.RSQ R13, R12 ;  /* 0x0000000c000d0308 */ /* 0x000e240000001400 */
[----:B0-----:R-:W-:Y:S01]  /*29b0*/  @P0 FMUL.FTZ R15, R12, R13 ;  /* 0x0000000d0c0f0220 */ /* 0x001fe20000410000 */
[----:B------:R-:W-:-:S03]  /*29c0*/  @P0 FMUL.FTZ R13, R13, 0.5 ;  /* 0x3f0000000d0d0820 */ /* 0x000fc60000410000 */
[----:B------:R-:W-:-:S04]  /*29d0*/  @P0 FADD.FTZ R0, -R15, -RZ ;  /* 0x800000ff0f000221 */ /* 0x000fc80000010100 */
[----:B------:R-:W-:Y:S01]  /*29e0*/  @P0 FFMA R14, R15, R0, R12 ;  /* 0x000000000f0e0223 */ /* 0x000fe2000000000c */
[----:B------:R-:W-:-:S03]  /*29f0*/  @!P0 IMAD.MOV.U32 R0, RZ, RZ, R39 ;  /* 0x000000ffff008224 */ /* 0x000fc600078e0027 */
[----:B------:R-:W-:-:S04]  /*2a00*/  @P0 FFMA R13, R14, R13, R15 ;  /* 0x0000000d0e0d0223 */ /* 0x000fc8000000000f */
[----:B------:R-:W-:-:S07]  /*2a10*/  @P0 FMUL.FTZ R0, R13, 2.3283064365386962891e-10 ;  /* 0x2f8000000d000820 */ /* 0x000fce0000410000 */
.L_x_76:
[----:B------:R-:W-:Y:S02]  /*2a20*/  IMAD.MOV.U32 R12, RZ, RZ, R16 ;  /* 0x000000ffff0c7224 */ /* 0x000fe400078e0010 */
[----:B------:R-:W-:-:S04]  /*2a30*/  IMAD.MOV.U32 R13, RZ, RZ, 0x0 ;  /* 0x00000000ff0d7424 */ /* 0x000fc800078e00ff */
[----:B------:R-:W-:Y:S05]  /*2a40*/  RET.REL.NODEC R12 `(_Z13fuzzyCMedoidsPfS_PiS_iiii) ;  /* 0xffffffd40c6c7950 */ /* 0x000fea0003c3ffff */
        .type           $_Z13fuzzyCMedoidsPfS_PiS_iiii$__internal_accurate_pow,@function
        .size           $_Z13fuzzyCMedoidsPfS_PiS_iiii$__internal_accurate_pow,(.L_x_80 - $_Z13fuzzyCMedoidsPfS_PiS_iiii$__internal_accurate_pow)
$_Z13fuzzyCMedoidsPfS_PiS_iiii$__internal_accurate_pow:
[----:B------:R-:W-:Y:S01]  /*2a50*/  ISETP.GT.U32.AND P1, PT, R35, 0xfffff, PT ;  /* 0x000fffff2300780c */ /* 0x000fe20003f24070 */
[--C-:B------:R-:W-:Y:S01]  /*2a60*/  IMAD.MOV.U32 R15, RZ, RZ, R35.reuse ;  /* 0x000000ffff0f7224 */ /* 0x100fe200078e0023 */
[----:B------:R-:W-:Y:S01]  /*2a70*/  UMOV UR4, 0x7d2cafe2 ;  /* 0x7d2cafe200047882 */ /* 0x000fe20000000000 */
[----:B------:R-:W-:Y:S01]  /*2a80*/  UMOV UR5, 0x3eb0f5ff ;  /* 0x3eb0f5ff00057882 */ /* 0x000fe20000000000 */
[----:B------:R-:W-:Y:S01]  /*2a90*/  SHF.R.U32.HI R35, RZ, 0x14, R35 ;  /* 0x00000014ff237819 */ /* 0x000fe20000011623 */
[----:B------:R-:W-:Y:S01]  /*2aa0*/  UMOV UR8, 0x3b39803f ;  /* 0x3b39803f00087882 */ /* 0x000fe20000000000 */
[----:B------:R-:W-:-:S07]  /*2ab0*/  UMOV UR9, 0x3c7abc9e ;  /* 0x3c7abc9e00097882 */ /* 0x000fce0000000000 */
[----:B------:R-:W-:-:S10]  /*2ac0*/  @!P1 DMUL R20, R14, 1.80143985094819840000e+16 ;  /* 0x435000000e149828 */ /* 0x000fd40000000000 */
[----:B------:R-:W-:Y:S01]  /*2ad0*/  @!P1 IMAD.MOV.U32 R15, RZ, RZ, R21 ;  /* 0x000000ffff0f9224 */ /* 0x000fe200078e0015 */
[----:B------:R-:W-:Y:S01]  /*2ae0*/  @!P1 LEA.HI R35, R21, 0xffffffca, RZ, 0xc ;  /* 0xffffffca15239811 */ /* 0x000fe200078f60ff */
[----:B------:R-:W-:-:S03]  /*2af0*/  @!P1 IMAD.MOV.U32 R14, RZ, RZ, R20 ;  /* 0x000000ffff0e9224 */ /* 0x000fc600078e0014 */
[----:B------:R-:W-:Y:S01]  /*2b00*/  LOP3.LUT R15, R15, 0x800fffff, RZ, 0xc0, !PT ;  /* 0x800fffff0f0f7812 */ /* 0x000fe200078ec0ff */
[----:B------:R-:W-:-:S03]  /*2b10*/  IMAD.MOV.U32 R22, RZ, RZ, R14 ;  /* 0x000000ffff167224 */ /* 0x000fc600078e000e */
[----:B------:R-:W-:-:S04]  /*2b20*/  LOP3.LUT R15, R15, 0x3ff00000, RZ, 0xfc, !PT ;  /* 0x3ff000000f0f7812 */ /* 0x000fc800078efcff */
[----:B------:R-:W-:Y:S01]  /*2b30*/  ISETP.GE.U32.AND P2, PT, R15, 0x3ff6a09f, PT ;  /* 0x3ff6a09f0f00780c */ /* 0x000fe20003f46070 */
[----:B------:R-:W-:-:S12]  /*2b40*/  IMAD.MOV.U32 R23, RZ, RZ, R15 ;  /* 0x000000ffff177224 */ /* 0x000fd800078e000f */
[----:B------:R-:W-:-:S04]  /*2b50*/  @P2 VIADD R14, R23, 0xfff00000 ;  /* 0xfff00000170e2836 */ /* 0x000fc80000000000 */
[----:B------:R-:W-:Y:S02]  /*2b60*/  @P2 IMAD.MOV.U32 R23, RZ, RZ, R14 ;  /* 0x000000ffff172224 */ /* 0x000fe400078e000e */
[----:B------:R-:W-:-:S04]  /*2b70*/  IMAD.MOV.U32 R14, RZ, RZ, RZ ;  /* 0x000000ffff0e7224 */ /* 0x000fc800078e00ff */
[C---:B------:R-:W-:Y:S02]  /*2b80*/  DADD R24, R22.reuse, 1 ;  /* 0x3ff0000016187429 */ /* 0x040fe40000000000 */
[----:B------:R-:W-:-:S04]  /*2b90*/  DADD R22, R22, -1 ;  /* 0xbff0000016167429 */ /* 0x000fc80000000000 */
[----:B------:R-:W0:Y:S02]  /*2ba0*/  MUFU.RCP64H R15, R25 ;  /* 0x00000019000f7308 */ /* 0x000e240000001800 */
[----:B0-----:R-:W-:-:S08]  /*2bb0*/  DFMA R18, -R24, R14, 1 ;  /* 0x3ff000001812742b */ /* 0x001fd0000000010e */
[----:B------:R-:W-:-:S08]  /*2bc0*/  DFMA R18, R18, R18, R18 ;  /* 0x000000121212722b */ /* 0x000fd00000000012 */
[----:B------:R-:W-:-:S08]  /*2bd0*/  DFMA R18, R14, R18, R14 ;  /* 0x000000120e12722b */ /* 0x000fd0000000000e */
[----:B------:R-:W-:-:S08]  /*2be0*/  DMUL R14, R22, R18 ;  /* 0x00000012160e7228 */ /* 0x000fd00000000000 */
[----:B------:R-:W-:-:S08]  /*2bf0*/  DFMA R14, R22, R18, R14 ;  /* 0x00000012160e722b */ /* 0x000fd0000000000e */
[----:B------:R-:W-:Y:S02]  /*2c00*/  DADD R16, R22, -R14 ;  /* 0x0000000016107229 */ /* 0x000fe4000000080e */
[----:B------:R-:W-:-:S06]  /*2c10*/  DMUL R24, R14, R14 ;  /* 0x0000000e0e187228 */ /* 0x000fcc0000000000 */
[----:B------:R-:W-:-:S08]  /*2c20*/  DADD R16, R16, R16 ;  /* 0x0000000010107229 */ /* 0x000fd00000000010 */
[----:B------:R-:W-:Y:S01]  /*2c30*/  DFMA R16, R22, -R14, R16 ;  /* 0x8000000e1610722b */ /* 0x000fe20000000010 */
[----:B------:R-:W-:Y:S01]  /*2c40*/  IMAD.MOV.U32 R22, RZ, RZ, 0x41ad3b5a ;  /* 0x41ad3b5aff167424 */ /* 0x000fe200078e00ff */
[----:B------:R-:W-:-:S06]  /*2c50*/  MOV R23, 0x3ed0f5d2 ;  /* 0x3ed0f5d200177802 */ /* 0x000fcc0000000f00 */
[----:B------:R-:W-:Y:S02]  /*2c60*/  DMUL R16, R18, R16 ;  /* 0x0000001012107228 */ /* 0x000fe40000000000 */
[----:B------:R-:W-:Y:S01]  /*2c70*/  DFMA R22, R24, UR4, R22 ;  /* 0x0000000418167c2b */ /* 0x000fe20008000016 */
[----:B------:R-:W-:Y:S01]  /*2c80*/  UMOV UR4, 0x75488a3f ;  /* 0x75488a3f00047882 */ /* 0x000fe20000000000 */
[----:B------:R-:W-:-:S06]  /*2c90*/  UMOV UR5, 0x3ef3b20a ;  /* 0x3ef3b20a00057882 */ /* 0x000fcc0000000000 */
[----:B------:R-:W-:Y:S01]  /*2ca0*/  DFMA R22, R24, R22, UR4 ;  /* 0x0000000418167e2b */ /* 0x000fe20008000016 */
        /* <DEDUP_REMOVED lines=14> */
[----:B------:R-:W-:-:S08]  /*2d90*/  DFMA R18, R24, R22, UR4 ;  /* 0x0000000418127e2b */ /* 0x000fd00008000016 */
[----:B------:R-:W-:Y:S01]  /*2da0*/  DADD R20, -R18, UR4 ;  /* 0x0000000412147e29 */ /* 0x000fe20008000100 */
[----:B------:R-:W-:Y:S01]  /*2db0*/  UMOV UR4, 0xb9e7b0 ;  /* 0x00b9e7b000047882 */ /* 0x000fe20000000000 */
[----:B------:R-:W-:-:S06]  /*2dc0*/  UMOV UR5, 0x3c46a4cb ;  /* 0x3c46a4cb00057882 */ /* 0x000fcc0000000000 */
[----:B------:R-:W-:Y:S02]  /*2dd0*/  DFMA R20, R24, R22, R20 ;  /* 0x000000161814722b */ /* 0x000fe40000000014 */
[----:B------:R-:W-:Y:S01]  /*2de0*/  DMUL R22, R14, R14 ;  /* 0x0000000e0e167228 */ /* 0x000fe20000000000 */
[----:B------:R-:W-:Y:S02]  /*2df0*/  VIADD R25, R17, 0x100000 ;  /* 0x0010000011197836 */ /* 0x000fe40000000000 */
[----:B------:R-:W-:-:S03]  /*2e00*/  IMAD.MOV.U32 R24, RZ, RZ, R16 ;  /* 0x000000ffff187224 */ /* 0x000fc600078e0010 */
[----:B------:R-:W-:Y:S01]  /*2e10*/  DADD R20, R20, -UR4 ;  /* 0x8000000414147e29 */ /* 0x000fe20008000000 */
[----:B------:R-:W-:Y:S01]  /*2e20*/  UMOV UR4, 0x80000000 ;  /* 0x8000000000047882 */ /* 0x000fe20000000000 */
[----:B------:R-:W-:Y:S01]  /*2e30*/  DFMA R26, R14, R14, -R22 ;  /* 0x0000000e0e1a722b */ /* 0x000fe20000000816 */
[----:B------:R-:W-:-:S07]  /*2e40*/  UMOV UR5, 0x43300000 ;  /* 0x4330000000057882 */ /* 0x000fce0000000000 */
[C---:B------:R-:W-:Y:S02]  /*2e50*/  DFMA R24, R14.reuse, R24, R26 ;  /* 0x000000180e18722b */ /* 0x040fe4000000001a */
[----:B------:R-:W-:-:S08]  /*2e60*/  DMUL R26, R14, R22 ;  /* 0x000000160e1a7228 */ /* 0x000fd00000000000 */
[----:B------:R-:W-:-:S08]  /*2e70*/  DFMA R28, R14, R22, -R26 ;  /* 0x000000160e1c722b */ /* 0x000fd0000000081a */
[----:B------:R-:W-:Y:S02]  /*2e80*/  DFMA R28, R16, R22, R28 ;  /* 0x00000016101c722b */ /* 0x000fe4000000001c */
[----:B------:R-:W-:-:S06]  /*2e90*/  DADD R22, R18, R20 ;  /* 0x0000000012167229 */ /* 0x000fcc0000000014 */
[----:B------:R-:W-:Y:S02]  /*2ea0*/  DFMA R24, R14, R24, R28 ;  /* 0x000000180e18722b */ /* 0x000fe4000000001c */
[----:B------:R-:W-:-:S08]  /*2eb0*/  DADD R28, R18, -R22 ;  /* 0x00000000121c7229 */ /* 0x000fd00000000816 */
[----:B------:R-:W-:Y:S02]  /*2ec0*/  DADD R28, R20, R28 ;  /* 0x00000000141c7229 */ /* 0x000fe4000000001c */
[----:B------:R-:W-:-:S08]  /*2ed0*/  DMUL R20, R22, R26 ;  /* 0x0000001a16147228 */ /* 0x000fd00000000000 */
[----:B------:R-:W-:-:S08]  /*2ee0*/  DFMA R18, R22, R26, -R20 ;  /* 0x0000001a1612722b */ /* 0x000fd00000000814 */
[----:B------:R-:W-:-:S08]  /*2ef0*/  DFMA R18, R22, R24, R18 ;  /* 0x000000181612722b */ /* 0x000fd00000000012 */
[----:B------:R-:W-:-:S08]  /*2f00*/  DFMA R28, R28, R26, R18 ;  /* 0x0000001a1c1c722b */ /* 0x000fd00000000012 */
[----:B------:R-:W-:-:S08]  /*2f10*/  DADD R22, R20, R28 ;  /* 0x0000000014167229 */ /* 0x000fd0000000001c */
[--C-:B------:R-:W-:Y:S02]  /*2f20*/  DADD R18, R14, R22.reuse ;  /* 0x000000000e127229 */ /* 0x100fe40000000016 */
[----:B------:R-:W-:-:S06]  /*2f30*/  DADD R20, R20, -R22 ;  /* 0x0000000014147229 */ /* 0x000fcc0000000816 */
[----:B------:R-:W-:Y:S02]  /*2f40*/  DADD R14, R14, -R18 ;  /* 0x000000000e0e7229 */ /* 0x000fe40000000812 */
[----:B------:R-:W-:-:S06]  /*2f50*/  DADD R20, R28, R20 ;  /* 0x000000001c147229 */ /* 0x000fcc0000000014 */
[----:B------:R-:W-:-:S08]  /*2f60*/  DADD R14, R22, R14 ;  /* 0x00000000160e7229 */ /* 0x000fd0000000000e */
[----:B------:R-:W-:Y:S01]  /*2f70*/  DADD R20, R20, R14 ;  /* 0x0000000014147229 */ /* 0x000fe2000000000e */
[C---:B------:R-:W-:Y:S02]  /*2f80*/  VIADD R14, R35.reuse, 0xfffffc01 ;  /* 0xfffffc01230e7836 */ /* 0x040fe40000000000 */
[----:B------:R-:W-:Y:S02]  /*2f90*/  @P2 VIADD R14, R35, 0xfffffc02 ;  /* 0xfffffc02230e2836 */ /* 0x000fe40000000000 */
[----:B------:R-:W-:-:S03]  /*2fa0*/  IMAD.MOV.U32 R15, RZ, RZ, 0x43300000 ;  /* 0x43300000ff0f7424 */ /* 0x000fc600078e00ff */
[----:B------:R-:W-:Y:S01]  /*2fb0*/  DADD R16, R16, R20 ;  /* 0x0000000010107229 */ /* 0x000fe20000000014 */
[----:B------:R-:W-:-:S06]  /*2fc0*/  LOP3.LUT R14, R14, 0x80000000, RZ, 0x3c, !PT ;  /* 0x800000000e0e7812 */ /* 0x000fcc00078e3cff */
[----:B------:R-:W-:Y:S01]  /*2fd0*/  DADD R20, R14, -UR4 ;  /* 0x800000040e147e29 */ /* 0x000fe20008000000 */
[----:B------:R-:W-:Y:S01]  /*2fe0*/  UMOV UR4, 0xfefa39ef ;  /* 0xfefa39ef00047882 */ /* 0x000fe20000000000 */
[----:B------:R-:W-:Y:S01]  /*2ff0*/  DADD R22, R18, R16 ;  /* 0x0000000012167229 */ /* 0x000fe20000000010 */
[----:B------:R-:W-:-:S07]  /*3000*/  UMOV UR5, 0x3fe62e42 ;  /* 0x3fe62e4200057882 */ /* 0x000fce0000000000 */
[--C-:B------:R-:W-:Y:S02]  /*3010*/  DFMA R14, R20, UR4, R22.reuse ;  /* 0x00000004140e7c2b */ /* 0x100fe40008000016 */
[----:B------:R-:W-:-:S06]  /*3020*/  DADD R24, R18, -R22 ;  /* 0x0000000012187229 */ /* 0x000fcc0000000816 */
[----:B------:R-:W-:Y:S02]  /*3030*/  DFMA R18, R20, -UR4, R14 ;  /* 0x8000000414127c2b */ /* 0x000fe4000800000e */
[----:B------:R-:W-:-:S06]  /*3040*/  DADD R24, R16, R24 ;  /* 0x0000000010187229 */ /* 0x000fcc0000000018 */
[----:B------:R-:W-:Y:S01]  /*3050*/  DADD R18, -R22, R18 ;  /* 0x0000000016127229 */ /* 0x000fe20000000112 */
[----:B------:R-:W-:Y:S02]  /*3060*/  IMAD.MOV.U32 R22, RZ, RZ, 0x652b82fe ;  /* 0x652b82feff167424 */ /* 0x000fe400078e00ff */
[----:B------:R-:W-:-:S05]  /*3070*/  IMAD.MOV.U32 R23, RZ, RZ, 0x3ff71547 ;  /* 0x3ff71547ff177424 */ /* 0x000fca00078e00ff */
[----:B------:R-:W-:-:S08]  /*3080*/  DADD R18, R24, -R18 ;  /* 0x0000000018127229 */ /* 0x000fd00000000812 */
[----:B------:R-:W-:-:S08]  /*3090*/  DFMA R20, R20, UR8, R18 ;  /* 0x0000000814147c2b */ /* 0x000fd00008000012 */
[----:B------:R-:W-:-:S08]  /*30a0*/  DADD R16, R14, R20 ;  /* 0x000000000e107229 */ /* 0x000fd00000000014 */
[----:B------:R-:W-:Y:S02]  /*30b0*/  DADD R18, R14, -R16 ;  /* 0x000000000e127229 */ /* 0x000fe40000000810 */
[----:B------:R-:W-:-:S06]  /*30c0*/  DMUL R14, R16, 2 ;  /* 0x40000000100e7828 */ /* 0x000fcc0000000000 */
[----:B------:R-:W-:Y:S02]  /*30d0*/  DADD R18, R20, R18 ;  /* 0x0000000014127229 */ /* 0x000fe40000000012 */
[----:B------:R-:W-:-:S08]  /*30e0*/  DFMA R16, R16, 2, -R14 ;  /* 0x400000001010782b */ /* 0x000fd0000000080e */
[----:B------:R-:W-:-:S08]  /*30f0*/  DFMA R18, R18, 2, R16 ;  /* 0x400000001212782b */ /* 0x000fd00000000010 */
[----:B------:R-:W-:-:S08]  /*3100*/  DADD R24, R14, R18 ;  /* 0x000000000e187229 */ /* 0x000fd00000000012 */
[----:B------:R-:W-:Y:S02]  /*3110*/  DFMA R22, R24, R22, 6.75539944105574400000e+15 ;  /* 0x433800001816742b */ /* 0x000fe40000000016 */
[----:B------:R-:W-:Y:S01]  /*3120*/  FSETP.GEU.AND P1, PT, |R25|, 4.1917929649353027344, PT ;  /* 0x4086232b1900780b */ /* 0x000fe20003f2e200 */
[----:B------:R-:W-:-:S05]  /*3130*/  DADD R14, R14, -R24 ;  /* 0x000000000e0e7229 */ /* 0x000fca0000000818 */
[----:B------:R-:W-:-:S03]  /*3140*/  DADD R16, R22, -6.75539944105574400000e+15 ;  /* 0xc338000016107429 */ /* 0x000fc60000000000 */
[----:B------:R-:W-:-:S05]  /*3150*/  DADD R18, R18, R14 ;  /* 0x0000000012127229 */ /* 0x000fca000000000e */
[----:B------:R-:W-:Y:S01]  /*3160*/  DFMA R20, R16, -UR4, R24 ;  /* 0x8000000410147c2b */ /* 0x000fe20008000018 */
[----:B------:R-:W-:Y:S01]  /*3170*/  UMOV UR4, 0x3b39803f ;  /* 0x3b39803f00047882 */ /* 0x000fe20000000000 */
[----:B------:R-:W-:-:S06]  /*3180*/  UMOV UR5, 0x3c7abc9e ;  /* 0x3c7abc9e00057882 */ /* 0x000fcc0000000000 */
[----:B------:R-:W-:Y:S01]  /*3190*/  DFMA R20, R16, -UR4, R20 ;  /* 0x8000000410147c2b */ /* 0x000fe20008000014 */
[----:B------:R-:W-:Y:S01]  /*31a0*/  UMOV UR4, 0x69ce2bdf ;  /* 0x69ce2bdf00047882 */ /* 0x000fe20000000000 */
[----:B------:R-:W-:Y:S01]  /*31b0*/  IMAD.MOV.U32 R16, RZ, RZ, -0x35dec16 ;  /* 0xfca213eaff107424 */ /* 0x000fe200078e00ff */
[----:B------:R-:W-:Y:S01]  /*31c0*/  UMOV UR5, 0x3e5ade15 ;  /* 0x3e5ade1500057882 */ /* 0x000fe20000000000 */
[----:B------:R-:W-:-:S06]  /*31d0*/  IMAD.MOV.U32 R17, RZ, RZ, 0x3e928af3 ;  /* 0x3e928af3ff117424 */ /* 0x000fcc00078e00ff */
        /* <DEDUP_REMOVED lines=25> */
[----:B------:R-:W-:-:S08]  /*3370*/  DFMA R16, R20, R16, 1 ;  /* 0x3ff000001410742b */ /* 0x000fd00000000010 */
[----:B------:R-:W-:-:S10]  /*3380*/  DFMA R16, R20, R16, 1 ;  /* 0x3ff000001410742b */ /* 0x000fd40000000010 */
[----:B------:R-:W-:Y:S02]  /*3390*/  IMAD R21, R22, 0x100000, R17 ;  /* 0x0010000016157824 */ /* 0x000fe400078e0211 */
[----:B------:R-:W-:Y:S01]  /*33a0*/  IMAD.MOV.U32 R20, RZ, RZ, R16 ;  /* 0x000000ffff147224 */ /* 0x000fe200078e0010 */
[----:B------:R-:W-:Y:S06]  /*33b0*/  @!P1 BRA `(.L_x_77) ;  /* 0x0000000000309947 */ /* 0x000fec0003800000 */
[----:B------:R-:W-:Y:S01]  /*33c0*/  FSETP.GEU.AND P2, PT, |R25|, 4.2275390625, PT ;  /* 0x408748001900780b */ /* 0x000fe20003f4e200 */
[C---:B------:R-:W-:Y:S02]  /*33d0*/  DADD R20, R24.reuse, +INF ;  /* 0x7ff0000018147429 */ /* 0x040fe40000000000 */
[----:B------:R-:W-:-:S08]  /*33e0*/  DSETP.GEU.AND P1, PT, R24, RZ, PT ;  /* 0x000000ff1800722a */ /* 0x000fd00003f2e000 */
[----:B------:R-:W-:Y:S02]  /*33f0*/  FSEL R20, R20, RZ, P1 ;  /* 0x000000ff14147208 */ /* 0x000fe40000800000 */
[----:B------:R-:W-:Y:S02]  /*3400*/  @!P2 LEA.HI R14, R22, R22, RZ, 0x1 ;  /* 0x00000016160ea211 */ /* 0x000fe400078f08ff */
[----:B------:R-:W-:Y:S02]  /*3410*/  FSEL R21, R21, RZ, P1 ;  /* 0x000000ff15157208 */ /* 0x000fe40000800000 */
[----:B------:R-:W-:-:S05]  /*3420*/  @!P2 SHF.R.S32.HI R14, RZ, 0x1, R14 ;  /* 0x00000001ff0ea819 */ /* 0x000fca000001140e */
[----:B------:R-:W-:Y:S02]  /*3430*/  @!P2 IMAD.IADD R15, R22, 0x1, -R14 ;  /* 0x00000001160fa824 */ /* 0x000fe400078e0a0e */
[----:B------:R-:W-:Y:S02]  /*3440*/  @!P2 IMAD R17, R14, 0x100000, R17 ;  /* 0x001000000e11a824 */ /* 0x000fe400078e0211 */
[----:B------:R-:W-:Y:S01]  /*3450*/  @!P2 IMAD.MOV.U32 R14, RZ, RZ, RZ ;  /* 0x000000ffff0ea224 */ /* 0x000fe200078e00ff */
[----:B------:R-:W-:-:S06]  /*3460*/  @!P2 LEA R15, R15, 0x3ff00000, 0x14 ;  /* 0x3ff000000f0fa811 */ /* 0x000fcc00078ea0ff */
[----:B------:R-:W-:-:S11]  /*3470*/  @!P2 DMUL R20, R16, R14 ;  /* 0x0000000e1014a228 */ /* 0x000fd60000000000 */
.L_x_77:
[----:B------:R-:W-:Y:S01]  /*3480*/  DFMA R18, R18, R20, R20 ;  /* 0x000000141212722b */ /* 0x000fe20000000014 */
[----:B------:R-:W-:Y:S01]  /*3490*/  IMAD.MOV.U32 R16, RZ, RZ, R36 ;  /* 0x000000ffff107224 */ /* 0x000fe200078e0024 */
[----:B------:R-:W-:Y:S01]  /*34a0*/  DSETP.NEU.AND P1, PT, |R20|, +INF , PT ;  /* 0x7ff000001400742a */ /* 0x000fe20003f2d200 */
[----:B------:R-:W-:-:S07]  /*34b0*/  IMAD.MOV.U32 R17, RZ, RZ, 0x0 ;  /* 0x00000000ff117424 */ /* 0x000fce00078e00ff */
[----:B------:R-:W-:Y:S02]  /*34c0*/  FSEL R15, R20, R18, !P1 ;  /* 0x00000012140f7208 */ /* 0x000fe40004800000 */
[----:B------:R-:W-:Y:S01]  /*34d0*/  FSEL R14, R21, R19, !P1 ;  /* 0x00000013150e7208 */ /* 0x000fe20004800000 */
[----:B------:R-:W-:Y:S06]  /*34e0*/  RET.REL.NODEC R16 `(_Z13fuzzyCMedoidsPfS_PiS_iiii) ;  /* 0xffffffc810c47950 */ /* 0x000fec0003c3ffff */
.L_x_78:
[----:B------:R-:W-:-:S00]  /*34f0*/  BRA `(.L_x_78) ;  /* 0xfffffffc00fc7947 */ /* 0x000fc0000383ffff */
[----:B------:R-:W-:-:S00]  /*3500*/  NOP ;  /* 0x0000000000007918 */ /* 0x000fc00000000000 */
[----:B------:R-:W-:-:S00]  /*3510*/  NOP ;  /* 0x0000000000007918 */ /* 0x000fc00000000000 */
[----:B------:R-:W-:-:S00]  /*3520*/  NOP ;  /* 0x0000000000007918 */ /* 0x000fc00000000000 */
[----:B------:R-:W-:-:S00]  /*3530*/  NOP ;  /* 0x0000000000007918 */ /* 0x000fc00000000000 */
[----:B------:R-:W-:-:S00]  /*3540*/  NOP ;  /* 0x0000000000007918 */ /* 0x000fc00000000000 */
[----:B------:R-:W-:-:S00]  /*3550*/  NOP ;  /* 0x0000000000007918 */ /* 0x000fc00000000000 */
[----:B------:R-:W-:-:S00]  /*3560*/  NOP ;  /* 0x0000000000007918 */ /* 0x000fc00000000000 */
[----:B------:R-:W-:-:S00]  /*3570*/  NOP ;  /* 0x0000000000007918 */ /* 0x000fc00000000000 */
.L_x_80:


//--------------------- .nv.shared._Z13fuzzyCMedoidsPfS_PiS_iiii --------------------------
	.section	.nv.shared._Z13fuzzyCMedoidsPfS_PiS_iiii,"aw",@nobits
	.sectionflags	@""
	.align	4
.nv.shared._Z13fuzzyCMedoidsPfS_PiS_iiii:
	.zero		1824


//--------------------- .nv.shared.reserved.0     --------------------------
	.section	.nv.shared.reserved.0,"aw",@nobits
	.weak		__nv_reservedSMEM_offset_0_alias
	.size		__nv_reservedSMEM_offset_0_alias, 0, 64
	.other		__nv_reservedSMEM_offset_0_alias,@"STO_CUDA_RESERVED_SHARED STV_DEFAULT"
__nv_reservedSMEM_offset_0_alias:
	.zero		0
	.zero		64


//--------------------- .nv.constant0._Z13fuzzyCMedoidsPfS_PiS_iiii --------------------------
	.section	.nv.constant0._Z13fuzzyCMedoidsPfS_PiS_iiii,"a",@progbits
	.sectionflags	@""
	.align	4
.nv.constant0._Z13fuzzyCMedoidsPfS_PiS_iiii:
	.zero		944


//--------------------- SYMBOLS --------------------------

	.type		.nv.reservedSmem.offset0,@object
	.size		.nv.reservedSmem.offset0,0x4
	.type		.nv.reservedSmem.cap,@object
	.size		.nv.reservedSmem.cap,0x4
